// auto-generated by cutlass_sweep.gemm — config: {"arch": "sm_90", "cluster_m": 1, "cluster_n": 1, "dtype": "tf32", "dtype_b": "tf32", "layout": "nt", "stages": 7, "tile_k": 128, "tile_m": 128, "tile_n": 64}
#include "cutlass/cutlass.h"
#include "cutlass/gemm/collective/collective_builder.hpp"
#include "cutlass/gemm/device/gemm_universal_adapter.h"
#include "cutlass/gemm/kernel/gemm_universal.hpp"
#include "cutlass/epilogue/collective/collective_builder.hpp"

using ElemA = cutlass::tfloat32_t;
using ElemB = cutlass::tfloat32_t;
using ElemCD = cutlass::tfloat32_t;
using Acc  = float;
using TileShape    = cute::Shape<cute::_128, cute::_64, cute::_128>;
using ClusterShape = cute::Shape<cute::_1, cute::_1, cute::_1>;

using CollectiveEpilogue = typename cutlass::epilogue::collective::CollectiveBuilder<
    cutlass::arch::Sm90, cutlass::arch::OpClassTensorOp,
    TileShape, ClusterShape,
    cutlass::epilogue::collective::EpilogueTileAuto,
    Acc, Acc,
    ElemCD, cutlass::layout::RowMajor, 128 / cutlass::sizeof_bits<ElemCD>::value,
    ElemCD, cutlass::layout::RowMajor, 128 / cutlass::sizeof_bits<ElemCD>::value,
    cutlass::epilogue::collective::EpilogueScheduleAuto
  >::CollectiveOp;

using CollectiveMainloop = typename cutlass::gemm::collective::CollectiveBuilder<
    cutlass::arch::Sm90, cutlass::arch::OpClassTensorOp,
    ElemA, cutlass::layout::RowMajor, 128 / cutlass::sizeof_bits<ElemA>::value,
    ElemB, cutlass::layout::ColumnMajor, 128 / cutlass::sizeof_bits<ElemB>::value,
    Acc,
    TileShape, ClusterShape,
    cutlass::gemm::collective::StageCount<7>,
    cutlass::gemm::collective::KernelScheduleAuto
  >::CollectiveOp;

using GemmKernel = cutlass::gemm::kernel::GemmUniversal<
    cute::Shape<int,int,int,int>,
    CollectiveMainloop,
    CollectiveEpilogue
>;
using Gemm = cutlass::gemm::device::GemmUniversalAdapter<GemmKernel>;

// Force the device kernel symbol into the cubin without needing a host main.
auto* _anchor = &cutlass::device_kernel<GemmKernel>;


// ===== COMPILED SASS (sm_90a) =====

	.target	sm_90a

	.elftype	@"ET_EXEC"


//--------------------- .note.nv.tkinfo           --------------------------
	.section	.note.nv.tkinfo,"",@"SHT_NOTE"
	.sectionflags	@"SHF_NOTE_NV_TKINFO"
	.tkinfo
        /*0018*/ 	.word	0x00000002
        /*0030*/ 	.string	""
        /*0030*/ 	.string	"ptxas"
        /*0030*/ 	.string	"Cuda compilation tools, release 13.0, V13.0.88"
        /*0030*/ 	.string	"Build cuda_13.0.r13.0/compiler.36424714_0"
        /*0030*/ 	.string	"-arch sm_90a -m 64 "



//--------------------- .note.nv.cuinfo           --------------------------
	.section	.note.nv.cuinfo,"",@"SHT_NOTE"
	.sectionflags	@"SHF_NOTE_NV_CUINFO"
        /*0018*/ 	.short	0x0002
        /*001a*/ 	.short	0x005a
        /*001c*/ 	.short	0x0082
	.zero		2


//--------------------- .nv.info                  --------------------------
	.section	.nv.info,"",@"SHT_CUDA_INFO"
	.align	4


	//----- nvinfo : EIATTR_REGCOUNT
	.align		4
        /*0000*/ 	.byte	0x04, 0x2f
        /*0002*/ 	.short	(.L_15 - .L_14)
	.align		4
.L_14:
        /*0004*/ 	.word	index@(_ZN7cutlass13device_kernelINS_4gemm6kernel13GemmUniversalIN4cute5tupleIJiiiiEEENS1_10collective13CollectiveMmaINS1_34MainloopSm90TmaGmmaWarpSpecializedILi7ENS5_IJNS4_1CILi1EEESB_SB_EEENS1_35KernelTmaWarpSpecializedCooperativeEEENS5_IJNSA_ILi128EEENSA_ILi64EEESF_EEENS_10tfloat32_tENS5_IJlSB_lEEESI_SJ_NS4_8TiledMMAINS4_8MMA_AtomIJNS4_4SM904GMMA29MMA_64x64x8_F32TF32TF32_SS_TNILNSN_7ScaleInE1ELSP_1EEEEEENS4_6LayoutINS5_IJNSA_ILi2EEESB_SB_EEENS5_IJSB_NSA_ILi0EEESV_EEEEENS5_IJNS4_10UnderscoreESY_SY_EEEEENS4_13SM90_TMA_LOADENS4_14ComposedLayoutINS4_7SwizzleILi3ELi4ELi3EEENS4_18smem_ptr_flag_bitsILi32EEENSS_INS5_IJNSA_ILi8EEENSA_ILi32EEEEEENS5_IJS18_SB_EEEEEEEvNS4_8identityES11_S1C_vS1D_EENS_8epilogue10collective6detail29Sm90TmaWarpSpecializedAdapterINS1G_15DefaultEpilogueISI_SJ_SJ_NS1F_6thread17LinearCombinationISI_Li1EffLNS1K_9ScaleType4KindE0ELNS_15FloatRoundStyleE2ESI_EENS1_15EpilogueDefaultEEEEEvvEEEEvNT_6ParamsE)
        /*0008*/ 	.word	0x000000a8


	//----- nvinfo : EIATTR_FRAME_SIZE
	.align		4
.L_15:
        /*000c*/ 	.byte	0x04, 0x11
        /*000e*/ 	.short	(.L_17 - .L_16)
	.align		4
.L_16:
        /*0010*/ 	.word	index@(_ZN7cutlass13device_kernelINS_4gemm6kernel13GemmUniversalIN4cute5tupleIJiiiiEEENS1_10collective13CollectiveMmaINS1_34MainloopSm90TmaGmmaWarpSpecializedILi7ENS5_IJNS4_1CILi1EEESB_SB_EEENS1_35KernelTmaWarpSpecializedCooperativeEEENS5_IJNSA_ILi128EEENSA_ILi64EEESF_EEENS_10tfloat32_tENS5_IJlSB_lEEESI_SJ_NS4_8TiledMMAINS4_8MMA_AtomIJNS4_4SM904GMMA29MMA_64x64x8_F32TF32TF32_SS_TNILNSN_7ScaleInE1ELSP_1EEEEEENS4_6LayoutINS5_IJNSA_ILi2EEESB_SB_EEENS5_IJSB_NSA_ILi0EEESV_EEEEENS5_IJNS4_10UnderscoreESY_SY_EEEEENS4_13SM90_TMA_LOADENS4_14ComposedLayoutINS4_7SwizzleILi3ELi4ELi3EEENS4_18smem_ptr_flag_bitsILi32EEENSS_INS5_IJNSA_ILi8EEENSA_ILi32EEEEEENS5_IJS18_SB_EEEEEEEvNS4_8identityES11_S1C_vS1D_EENS_8epilogue10collective6detail29Sm90TmaWarpSpecializedAdapterINS1G_15DefaultEpilogueISI_SJ_SJ_NS1F_6thread17LinearCombinationISI_Li1EffLNS1K_9ScaleType4KindE0ELNS_15FloatRoundStyleE2ESI_EENS1_15EpilogueDefaultEEEEEvvEEEEvNT_6ParamsE)
        /*0014*/ 	.word	0x00000000


	//----- nvinfo : EIATTR_MIN_STACK_SIZE
	.align		4
.L_17:
        /*0018*/ 	.byte	0x04, 0x12
        /*001a*/ 	.short	(.L_19 - .L_18)
	.align		4
.L_18:
        /*001c*/ 	.word	index@(_ZN7cutlass13device_kernelINS_4gemm6kernel13GemmUniversalIN4cute5tupleIJiiiiEEENS1_10collective13CollectiveMmaINS1_34MainloopSm90TmaGmmaWarpSpecializedILi7ENS5_IJNS4_1CILi1EEESB_SB_EEENS1_35KernelTmaWarpSpecializedCooperativeEEENS5_IJNSA_ILi128EEENSA_ILi64EEESF_EEENS_10tfloat32_tENS5_IJlSB_lEEESI_SJ_NS4_8TiledMMAINS4_8MMA_AtomIJNS4_4SM904GMMA29MMA_64x64x8_F32TF32TF32_SS_TNILNSN_7ScaleInE1ELSP_1EEEEEENS4_6LayoutINS5_IJNSA_ILi2EEESB_SB_EEENS5_IJSB_NSA_ILi0EEESV_EEEEENS5_IJNS4_10UnderscoreESY_SY_EEEEENS4_13SM90_TMA_LOADENS4_14ComposedLayoutINS4_7SwizzleILi3ELi4ELi3EEENS4_18smem_ptr_flag_bitsILi32EEENSS_INS5_IJNSA_ILi8EEENSA_ILi32EEEEEENS5_IJS18_SB_EEEEEEEvNS4_8identityES11_S1C_vS1D_EENS_8epilogue10collective6detail29Sm90TmaWarpSpecializedAdapterINS1G_15DefaultEpilogueISI_SJ_SJ_NS1F_6thread17LinearCombinationISI_Li1EffLNS1K_9ScaleType4KindE0ELNS_15FloatRoundStyleE2ESI_EENS1_15EpilogueDefaultEEEEEvvEEEEvNT_6ParamsE)
        /*0020*/ 	.word	0x00000000
.L_19:


//--------------------- .nv.compat                --------------------------
	.section	.nv.compat,"",@"SHT_CUDA_COMPAT_INFO"
	.align	4
        /*0000*/ 	.byte	0x02, 0x09, 0x01, 0x00, 0x02, 0x02, 0x04, 0x00, 0x02, 0x05, 0x05, 0x00, 0x03, 0x07, 0x01, 0x01
        /*0010*/ 	.byte	0x02, 0x03, 0x01, 0x00, 0x02, 0x06, 0x01, 0x00, 0x04, 0x0b, 0x08, 0x00, 0x00, 0x00, 0x00, 0x00
        /*0020*/ 	.byte	0x00, 0x00, 0x00, 0x00


//--------------------- .nv.info._ZN7cutlass13device_kernelINS_4gemm6kernel13GemmUniversalIN4cute5tupleIJiiiiEEENS1_10collective13CollectiveMmaINS1_34MainloopSm90TmaGmmaWarpSpecializedILi7ENS5_IJNS4_1CILi1EEESB_SB_EEENS1_35KernelTmaWarpSpecializedCooperativeEEENS5_IJNSA_ILi128EEENSA_ILi64EEESF_EEENS_10tfloat32_tENS5_IJlSB_lEEESI_SJ_NS4_8TiledMMAINS4_8MMA_AtomIJNS4_4SM904GMMA29MMA_64x64x8_F32TF32TF32_SS_TNILNSN_7ScaleInE1ELSP_1EEEEEENS4_6LayoutINS5_IJNSA_ILi2EEESB_SB_EEENS5_IJSB_NSA_ILi0EEESV_EEEEENS5_IJNS4_10UnderscoreESY_SY_EEEEENS4_13SM90_TMA_LOADENS4_14ComposedLayoutINS4_7SwizzleILi3ELi4ELi3EEENS4_18smem_ptr_flag_bitsILi32EEENSS_INS5_IJNSA_ILi8EEENSA_ILi32EEEEEENS5_IJS18_SB_EEEEEEEvNS4_8identityES11_S1C_vS1D_EENS_8epilogue10collective6detail29Sm90TmaWarpSpecializedAdapterINS1G_15DefaultEpilogueISI_SJ_SJ_NS1F_6thread17LinearCombinationISI_Li1EffLNS1K_9ScaleType4KindE0ELNS_15FloatRoundStyleE2ESI_EENS1_15EpilogueDefaultEEEEEvvEEEEvNT_6ParamsE --------------------------
	.section	.nv.info._ZN7cutlass13device_kernelINS_4gemm6kernel13GemmUniversalIN4cute5tupleIJiiiiEEENS1_10collective13CollectiveMmaINS1_34MainloopSm90TmaGmmaWarpSpecializedILi7ENS5_IJNS4_1CILi1EEESB_SB_EEENS1_35KernelTmaWarpSpecializedCooperativeEEENS5_IJNSA_ILi128EEENSA_ILi64EEESF_EEENS_10tfloat32_tENS5_IJlSB_lEEESI_SJ_NS4_8TiledMMAINS4_8MMA_AtomIJNS4_4SM904GMMA29MMA_64x64x8_F32TF32TF32_SS_TNILNSN_7ScaleInE1ELSP_1EEEEEENS4_6LayoutINS5_IJNSA_ILi2EEESB_SB_EEENS5_IJSB_NSA_ILi0EEESV_EEEEENS5_IJNS4_10UnderscoreESY_SY_EEEEENS4_13SM90_TMA_LOADENS4_14ComposedLayoutINS4_7SwizzleILi3ELi4ELi3EEENS4_18smem_ptr_flag_bitsILi32EEENSS_INS5_IJNSA_ILi8EEENSA_ILi32EEEEEENS5_IJS18_SB_EEEEEEEvNS4_8identityES11_S1C_vS1D_EENS_8epilogue10collective6detail29Sm90TmaWarpSpecializedAdapterINS1G_15DefaultEpilogueISI_SJ_SJ_NS1F_6thread17LinearCombinationISI_Li1EffLNS1K_9ScaleType4KindE0ELNS_15FloatRoundStyleE2ESI_EENS1_15EpilogueDefaultEEEEEvvEEEEvNT_6ParamsE,"",@"SHT_CUDA_INFO"
	.sectionflags	@""
	.align	4


	//----- nvinfo : EIATTR_CUDA_API_VERSION
	.align		4
        /*0000*/ 	.byte	0x04, 0x37
        /*0002*/ 	.short	(.L_21 - .L_20)
.L_20:
        /*0004*/ 	.word	0x00000082


	//----- nvinfo : EIATTR_KPARAM_INFO
	.align		4
.L_21:
        /*0008*/ 	.byte	0x04, 0x17
        /*000a*/ 	.short	(.L_23 - .L_22)
.L_22:
        /*000c*/ 	.word	0x00000000
        /*0010*/ 	.short	0x0000
        /*0012*/ 	.short	0x0070
        /*0014*/ 	.byte	0x00, 0xf0, 0x01, 0x10


	//----- nvinfo : EIATTR_SPARSE_MMA_MASK
	.align		4
.L_23:
        /*0018*/ 	.byte	0x03, 0x50
        /*001a*/ 	.short	0x0000


	//----- nvinfo : EIATTR_MAXREG_COUNT
	.align		4
        /*001c*/ 	.byte	0x03, 0x1b
        /*001e*/ 	.short	0x00a8


	//----- nvinfo : EIATTR_NUM_BARRIERS
	.align		4
        /*0020*/ 	.byte	0x02, 0x4c
        /*0022*/ 	.byte	0x01
	.zero		1


	//----- nvinfo : EIATTR_EXTERNS
	.align		4
        /*0024*/ 	.byte	0x04, 0x0f
        /*0026*/ 	.short	(.L_25 - .L_24)


	//   ....[0]....
	.align		4
.L_24:
        /*0028*/ 	.word	index@(__assertfail)


	//----- nvinfo : EIATTR_MERCURY_ISA_VERSION
	.align		4
.L_25:
        /*002c*/ 	.byte	0x03, 0x5f
        /*002e*/ 	.short	0x0101


	//----- nvinfo : EIATTR_INT_WARP_WIDE_INSTR_OFFSETS
	.align		4
        /*0030*/ 	.byte	0x04, 0x31
        /*0032*/ 	.short	(.L_27 - .L_26)


	//   ....[0]....
.L_26:
        /*0034*/ 	.word	0x00000450


	//   ....[1]....
        /*0038*/ 	.word	0x00000460


	//   ....[2]....
        /*003c*/ 	.word	0x00000520


	//----- nvinfo : EIATTR_COOP_GROUP_MASK_REGIDS
	.align		4
.L_27:
        /*0040*/ 	.byte	0x04, 0x29
        /*0042*/ 	.short	(.L_29 - .L_28)


	//   ....[0]....
.L_28:
        /*0044*/ 	.word	0xffffffff


	//   ....[1]....
        /*0048*/ 	.word	0xffffffff


	//   ....[2]....
        /*004c*/ 	.word	0xffffffff


	//   ....[3]....
        /*0050*/ 	.word	0xffffffff


	//   ....[4]....
        /*0054*/ 	.word	0xffffffff


	//----- nvinfo : EIATTR_COOP_GROUP_INSTR_OFFSETS
	.align		4
.L_29:
        /*0058*/ 	.byte	0x04, 0x28
        /*005a*/ 	.short	(.L_31 - .L_30)


	//   ....[0]....
.L_30:
        /*005c*/ 	.word	0x00000060


	//   ....[1]....
        /*0060*/ 	.word	0x00000070


	//   ....[2]....
        /*0064*/ 	.word	0x00000130


	//   ....[3]....
        /*0068*/ 	.word	0x00000320


	//   ....[4]....
        /*006c*/ 	.word	0x00001220


	//----- nvinfo : EIATTR_REG_RECONFIG
	.align		4
.L_31:
        /*0070*/ 	.byte	0x01, 0x54
	.zero		2


	//----- nvinfo : EIATTR_SYSCALL_OFFSETS
	.align		4
        /*0074*/ 	.byte	0x04, 0x46
        /*0076*/ 	.short	(.L_33 - .L_32)


	//   ....[0]....
.L_32:
        /*0078*/ 	.word	0x00001410


	//----- nvinfo : EIATTR_MBARRIER_INSTR_OFFSETS
	.align		4
.L_33:
        /*007c*/ 	.byte	0x04, 0x39
        /*007e*/ 	.short	(.L_35 - .L_34)


	//   ....[0]....
.L_34:
        /*0080*/ 	.word	0x00000230
        /*0084*/ 	.word	0x000000ff
        /*0088*/ 	.word	0x00000000
        /*008c*/ 	.short	0x0100
        /*008e*/ 	.byte	0x08
	.zero		1


	//   ....[1]....
        /*0090*/ 	.word	0x00000240
        /*0094*/ 	.word	0x000000ff
        /*0098*/ 	.word	0x00000038
        /*009c*/ 	.short	0x0100
        /*009e*/ 	.byte	0x08
	.zero		1


	//   ....[2]....
        /*00a0*/ 	.word	0x00000250
        /*00a4*/ 	.word	0x000000ff
        /*00a8*/ 	.word	0x00000008
        /*00ac*/ 	.short	0x0100
        /*00ae*/ 	.byte	0x08
	.zero		1


	//   ....[3]....
        /*00b0*/ 	.word	0x00000260
        /*00b4*/ 	.word	0x000000ff
        /*00b8*/ 	.word	0x00000040
        /*00bc*/ 	.short	0x0100
        /*00be*/ 	.byte	0x08
	.zero		1


	//   ....[4]....
        /*00c0*/ 	.word	0x00000270
        /*00c4*/ 	.word	0x000000ff
        /*00c8*/ 	.word	0x00000010
        /*00cc*/ 	.short	0x0100
        /*00ce*/ 	.byte	0x08
	.zero		1


	//   ....[5]....
        /*00d0*/ 	.word	0x00000280
        /*00d4*/ 	.word	0x000000ff
        /*00d8*/ 	.word	0x00000048
        /*00dc*/ 	.short	0x0100
        /*00de*/ 	.byte	0x08
	.zero		1


	//   ....[6]....
        /*00e0*/ 	.word	0x00000290
        /*00e4*/ 	.word	0x000000ff
        /*00e8*/ 	.word	0x00000018
        /*00ec*/ 	.short	0x0100
        /*00ee*/ 	.byte	0x08
	.zero		1


	//   ....[7]....
        /*00f0*/ 	.word	0x000002a0
        /*00f4*/ 	.word	0x000000ff
        /*00f8*/ 	.word	0x00000050
        /*00fc*/ 	.short	0x0100
        /*00fe*/ 	.byte	0x08
	.zero		1


	//   ....[8]....
        /*0100*/ 	.word	0x000002b0
        /*0104*/ 	.word	0x000000ff
        /*0108*/ 	.word	0x00000020
        /*010c*/ 	.short	0x0100
        /*010e*/ 	.byte	0x08
	.zero		1


	//   ....[9]....
        /*0110*/ 	.word	0x000002c0
        /*0114*/ 	.word	0x000000ff
        /*0118*/ 	.word	0x00000058
        /*011c*/ 	.short	0x0100
        /*011e*/ 	.byte	0x08
	.zero		1


	//   ....[10]....
        /*0120*/ 	.word	0x000002d0
        /*0124*/ 	.word	0x000000ff
        /*0128*/ 	.word	0x00000028
        /*012c*/ 	.short	0x0100
        /*012e*/ 	.byte	0x08
	.zero		1


	//   ....[11]....
        /*0130*/ 	.word	0x000002e0
        /*0134*/ 	.word	0x000000ff
        /*0138*/ 	.word	0x00000060
        /*013c*/ 	.short	0x0100
        /*013e*/ 	.byte	0x08
	.zero		1


	//   ....[12]....
        /*0140*/ 	.word	0x000002f0
        /*0144*/ 	.word	0x000000ff
        /*0148*/ 	.word	0x00000030
        /*014c*/ 	.short	0x0100
        /*014e*/ 	.byte	0x08
	.zero		1


	//   ....[13]....
        /*0150*/ 	.word	0x00000300
        /*0154*/ 	.word	0x000000ff
        /*0158*/ 	.word	0x00000068
        /*015c*/ 	.short	0x0100
        /*015e*/ 	.byte	0x08
	.zero		1


	//   ....[14]....
        /*0160*/ 	.word	0x000005a0
        /*0164*/ 	.word	0x000000ff
        /*0168*/ 	.word	0x00000080
        /*016c*/ 	.short	0x0100
        /*016e*/ 	.byte	0x08
	.zero		1


	//   ....[15]....
        /*0170*/ 	.word	0x00000620
        /*0174*/ 	.word	0x000000ff
        /*0178*/ 	.word	0x00000088
        /*017c*/ 	.short	0x0100
        /*017e*/ 	.byte	0x08
	.zero		1


	//   ....[16]....
        /*0180*/ 	.word	0x00001490
        /*0184*/ 	.word	0x00000003
        /*0188*/ 	.word	0x00000000
        /*018c*/ 	.short	0x010a
        /*018e*/ 	.byte	0x3f
	.zero		1


	//   ....[17]....
        /*0190*/ 	.word	0x000014f0
        /*0194*/ 	.word	0x00000003
        /*0198*/ 	.word	0x00000000
        /*019c*/ 	.short	0x010a
        /*019e*/ 	.byte	0x3f
	.zero		1


	//   ....[18]....
        /*01a0*/ 	.word	0x00001da0
        /*01a4*/ 	.word	0x000000ff
        /*01a8*/ 	.word	0x00000000
        /*01ac*/ 	.short	0x010a
        /*01ae*/ 	.byte	0x04
	.zero		1


	//   ....[19]....
        /*01b0*/ 	.word	0x00001de0
        /*01b4*/ 	.word	0x000000ff
        /*01b8*/ 	.word	0x00000000
        /*01bc*/ 	.short	0x010a
        /*01be*/ 	.byte	0x04
	.zero		1


	//   ....[20]....
        /*01c0*/ 	.word	0x00002580
        /*01c4*/ 	.word	0x000000ff
        /*01c8*/ 	.word	0x00000000
        /*01cc*/ 	.short	0x0101
        /*01ce*/ 	.byte	0x0a
	.zero		1


	//   ....[21]....
        /*01d0*/ 	.word	0x00002780
        /*01d4*/ 	.word	0x000000ff
        /*01d8*/ 	.word	0x00000000
        /*01dc*/ 	.short	0x0101
        /*01de*/ 	.byte	0x04
	.zero		1


	//   ....[22]....
        /*01e0*/ 	.word	0x00005af0
        /*01e4*/ 	.word	0x0000000e
        /*01e8*/ 	.word	0x00000038
        /*01ec*/ 	.short	0x010a
        /*01ee*/ 	.byte	0x3f
	.zero		1


	//   ....[23]....
        /*01f0*/ 	.word	0x00006110
        /*01f4*/ 	.word	0x00000006
        /*01f8*/ 	.word	0x00000088
        /*01fc*/ 	.short	0x0101
        /*01fe*/ 	.byte	0x3f
	.zero		1


	//   ....[24]....
        /*0200*/ 	.word	0x000067f0
        /*0204*/ 	.word	0x00000007
        /*0208*/ 	.word	0x00000000
        /*020c*/ 	.short	0x010a
        /*020e*/ 	.byte	0x3f
	.zero		1


	//   ....[25]....
        /*0210*/ 	.word	0x00006870
        /*0214*/ 	.word	0x00000009
        /*0218*/ 	.word	0x00000000
        /*021c*/ 	.short	0x010a
        /*021e*/ 	.byte	0x3f
	.zero		1


	//   ....[26]....
        /*0220*/ 	.word	0x00006900
        /*0224*/ 	.word	0x00000006
        /*0228*/ 	.word	0x00000000
        /*022c*/ 	.short	0x010a
        /*022e*/ 	.byte	0x3f
	.zero		1


	//   ....[27]....
        /*0230*/ 	.word	0x00006990
        /*0234*/ 	.word	0x00000009
        /*0238*/ 	.word	0x00000000
        /*023c*/ 	.short	0x010a
        /*023e*/ 	.byte	0x3f
	.zero		1


	//   ....[28]....
        /*0240*/ 	.word	0x00006a20
        /*0244*/ 	.word	0x00000006
        /*0248*/ 	.word	0x00000000
        /*024c*/ 	.short	0x010a
        /*024e*/ 	.byte	0x3f
	.zero		1


	//   ....[29]....
        /*0250*/ 	.word	0x00006ab0
        /*0254*/ 	.word	0x00000009
        /*0258*/ 	.word	0x00000000
        /*025c*/ 	.short	0x010a
        /*025e*/ 	.byte	0x3f
	.zero		1


	//   ....[30]....
        /*0260*/ 	.word	0x00006b40
        /*0264*/ 	.word	0x00000003
        /*0268*/ 	.word	0x00000000
        /*026c*/ 	.short	0x010a
        /*026e*/ 	.byte	0x3f
	.zero		1


	//   ....[31]....
        /*0270*/ 	.word	0x00006ba0
        /*0274*/ 	.word	0x00000003
        /*0278*/ 	.word	0x00000000
        /*027c*/ 	.short	0x010a
        /*027e*/ 	.byte	0x3f
	.zero		1


	//   ....[32]....
        /*0280*/ 	.word	0x00006c00
        /*0284*/ 	.word	0x00000004
        /*0288*/ 	.word	0x00000000
        /*028c*/ 	.short	0x010a
        /*028e*/ 	.byte	0x3f
	.zero		1


	//   ....[33]....
        /*0290*/ 	.word	0x00006cd0
        /*0294*/ 	.word	0x0000000e
        /*0298*/ 	.word	0x00000038
        /*029c*/ 	.short	0x010a
        /*029e*/ 	.byte	0x3f
	.zero		1


	//   ....[34]....
        /*02a0*/ 	.word	0x00006da0
        /*02a4*/ 	.word	0x00000007
        /*02a8*/ 	.word	0x00000000
        /*02ac*/ 	.short	0x010a
        /*02ae*/ 	.byte	0x3f
	.zero		1


	//   ....[35]....
        /*02b0*/ 	.word	0x00006df0
        /*02b4*/ 	.word	0x00000009
        /*02b8*/ 	.word	0x00000000
        /*02bc*/ 	.short	0x010a
        /*02be*/ 	.byte	0x3f
	.zero		1


	//   ....[36]....
        /*02c0*/ 	.word	0x00006e40
        /*02c4*/ 	.word	0x00000006
        /*02c8*/ 	.word	0x00000000
        /*02cc*/ 	.short	0x010a
        /*02ce*/ 	.byte	0x3f
	.zero		1


	//   ....[37]....
        /*02d0*/ 	.word	0x00006e90
        /*02d4*/ 	.word	0x00000009
        /*02d8*/ 	.word	0x00000000
        /*02dc*/ 	.short	0x010a
        /*02de*/ 	.byte	0x3f
	.zero		1


	//   ....[38]....
        /*02e0*/ 	.word	0x00006ee0
        /*02e4*/ 	.word	0x00000006
        /*02e8*/ 	.word	0x00000000
        /*02ec*/ 	.short	0x010a
        /*02ee*/ 	.byte	0x3f
	.zero		1


	//   ....[39]....
        /*02f0*/ 	.word	0x00006f30
        /*02f4*/ 	.word	0x00000009
        /*02f8*/ 	.word	0x00000000
        /*02fc*/ 	.short	0x010a
        /*02fe*/ 	.byte	0x3f
	.zero		1


	//----- nvinfo : EIATTR_NUM_MBARRIERS
	.align		4
.L_35:
        /*0300*/ 	.byte	0x03, 0x38
        /*0302*/ 	.short	0x0010


	//----- nvinfo : EIATTR_EXIT_INSTR_OFFSETS
	.align		4
        /*0304*/ 	.byte	0x04, 0x1c
        /*0306*/ 	.short	(.L_37 - .L_36)


	//   ....[0]....
.L_36:
        /*0308*/ 	.word	0x000006c0


	//   ....[1]....
        /*030c*/ 	.word	0x00000f80


	//   ....[2]....
        /*0310*/ 	.word	0x000051d0


	//   ....[3]....
        /*0314*/ 	.word	0x00005800


	//   ....[4]....
        /*0318*/ 	.word	0x00006b90


	//----- nvinfo : EIATTR_MAX_THREADS
	.align		4
.L_37:
        /*031c*/ 	.byte	0x04, 0x05
        /*031e*/ 	.short	(.L_39 - .L_38)
.L_38:
        /*0320*/ 	.word	0x00000180
        /*0324*/ 	.word	0x00000001
        /*0328*/ 	.word	0x00000001


	//----- nvinfo : EIATTR_CRS_STACK_SIZE
	.align		4
.L_39:
        /*032c*/ 	.byte	0x04, 0x1e
        /*032e*/ 	.short	(.L_41 - .L_40)
.L_40:
        /*0330*/ 	.word	0x00000000


	//----- nvinfo : EIATTR_CBANK_PARAM_SIZE
	.align		4
.L_41:
        /*0334*/ 	.byte	0x03, 0x19
        /*0336*/ 	.short	0x0470


	//----- nvinfo : EIATTR_PARAM_CBANK
	.align		4
        /*0338*/ 	.byte	0x04, 0x0a
        /*033a*/ 	.short	(.L_43 - .L_42)
	.align		4
.L_42:
        /*033c*/ 	.word	index@(.nv.constant0._ZN7cutlass13device_kernelINS_4gemm6kernel13GemmUniversalIN4cute5tupleIJiiiiEEENS1_10collective13CollectiveMmaINS1_34MainloopSm90TmaGmmaWarpSpecializedILi7ENS5_IJNS4_1CILi1EEESB_SB_EEENS1_35KernelTmaWarpSpecializedCooperativeEEENS5_IJNSA_ILi128EEENSA_ILi64EEESF_EEENS_10tfloat32_tENS5_IJlSB_lEEESI_SJ_NS4_8TiledMMAINS4_8MMA_AtomIJNS4_4SM904GMMA29MMA_64x64x8_F32TF32TF32_SS_TNILNSN_7ScaleInE1ELSP_1EEEEEENS4_6LayoutINS5_IJNSA_ILi2EEESB_SB_EEENS5_IJSB_NSA_ILi0EEESV_EEEEENS5_IJNS4_10UnderscoreESY_SY_EEEEENS4_13SM90_TMA_LOADENS4_14ComposedLayoutINS4_7SwizzleILi3ELi4ELi3EEENS4_18smem_ptr_flag_bitsILi32EEENSS_INS5_IJNSA_ILi8EEENSA_ILi32EEEEEENS5_IJS18_SB_EEEEEEEvNS4_8identityES11_S1C_vS1D_EENS_8epilogue10collective6detail29Sm90TmaWarpSpecializedAdapterINS1G_15DefaultEpilogueISI_SJ_SJ_NS1F_6thread17LinearCombinationISI_Li1EffLNS1K_9ScaleType4KindE0ELNS_15FloatRoundStyleE2ESI_EENS1_15EpilogueDefaultEEEEEvvEEEEvNT_6ParamsE)
        /*0340*/ 	.short	0x0210
        /*0342*/ 	.short	0x0470


	//----- nvinfo : EIATTR_SW_WAR
	.align		4
.L_43:
        /*0344*/ 	.byte	0x04, 0x36
        /*0346*/ 	.short	(.L_45 - .L_44)
.L_44:
        /*0348*/ 	.word	0x00000008
.L_45:


//--------------------- .nv.callgraph             --------------------------
	.section	.nv.callgraph,"",@"SHT_CUDA_CALLGRAPH"
	.align	4
	.sectionentsize	8
	.align		4
        /*0000*/ 	.word	0x00000000
	.align		4
        /*0004*/ 	.word	0xffffffff
	.align		4
        /*0008*/ 	.word	index@(_ZN7cutlass13device_kernelINS_4gemm6kernel13GemmUniversalIN4cute5tupleIJiiiiEEENS1_10collective13CollectiveMmaINS1_34MainloopSm90TmaGmmaWarpSpecializedILi7ENS5_IJNS4_1CILi1EEESB_SB_EEENS1_35KernelTmaWarpSpecializedCooperativeEEENS5_IJNSA_ILi128EEENSA_ILi64EEESF_EEENS_10tfloat32_tENS5_IJlSB_lEEESI_SJ_NS4_8TiledMMAINS4_8MMA_AtomIJNS4_4SM904GMMA29MMA_64x64x8_F32TF32TF32_SS_TNILNSN_7ScaleInE1ELSP_1EEEEEENS4_6LayoutINS5_IJNSA_ILi2EEESB_SB_EEENS5_IJSB_NSA_ILi0EEESV_EEEEENS5_IJNS4_10UnderscoreESY_SY_EEEEENS4_13SM90_TMA_LOADENS4_14ComposedLayoutINS4_7SwizzleILi3ELi4ELi3EEENS4_18smem_ptr_flag_bitsILi32EEENSS_INS5_IJNSA_ILi8EEENSA_ILi32EEEEEENS5_IJS18_SB_EEEEEEEvNS4_8identityES11_S1C_vS1D_EENS_8epilogue10collective6detail29Sm90TmaWarpSpecializedAdapterINS1G_15DefaultEpilogueISI_SJ_SJ_NS1F_6thread17LinearCombinationISI_Li1EffLNS1K_9ScaleType4KindE0ELNS_15FloatRoundStyleE2ESI_EENS1_15EpilogueDefaultEEEEEvvEEEEvNT_6ParamsE)
	.align		4
        /*000c*/ 	.word	index@(__assertfail)
	.align		4
        /*0010*/ 	.word	0x00000000
	.align		4
        /*0014*/ 	.word	0xfffffffe
	.align		4
        /*0018*/ 	.word	0x00000000
	.align		4
        /*001c*/ 	.word	0xfffffffd
	.align		4
        /*0020*/ 	.word	0x00000000
	.align		4
        /*0024*/ 	.word	0xfffffffc


//--------------------- .nv.constant4             --------------------------
	.section	.nv.constant4,"a",@progbits
	.align	8
	.align		8
.nv.constant4:
        /*0000*/ 	.dword	__assertfail
	.align		8
        /*0008*/ 	.dword	__unnamed_1
	.align		8
        /*0010*/ 	.dword	_ZN40_INTERNAL_db1483ea_4_k_cu_64c1f598_296114cuda3std3__45__cpo5beginE
	.align		8
        /*0018*/ 	.dword	_ZN40_INTERNAL_db1483ea_4_k_cu_64c1f598_296114cuda3std3__45__cpo3endE
	.align		8
        /*0020*/ 	.dword	_ZN40_INTERNAL_db1483ea_4_k_cu_64c1f598_296114cuda3std3__45__cpo6cbeginE
	.align		8
        /*0028*/ 	.dword	_ZN40_INTERNAL_db1483ea_4_k_cu_64c1f598_296114cuda3std3__45__cpo4cendE
	.align		8
        /*0030*/ 	.dword	_ZN40_INTERNAL_db1483ea_4_k_cu_64c1f598_296114cuda3std3__442_GLOBAL__N__db1483ea_4_k_cu_64c1f598_296116ignoreE
	.align		8
        /*0038*/ 	.dword	_ZN40_INTERNAL_db1483ea_4_k_cu_64c1f598_296114cuda3std3__419piecewise_constructE
	.align		8
        /*0040*/ 	.dword	_ZN40_INTERNAL_db1483ea_4_k_cu_64c1f598_296114cuda3std3__48in_placeE
	.align		8
        /*0048*/ 	.dword	_ZN40_INTERNAL_db1483ea_4_k_cu_64c1f598_296114cuda3std6ranges3__45__cpo4swapE
	.align		8
        /*0050*/ 	.dword	_ZN40_INTERNAL_db1483ea_4_k_cu_64c1f598_296114cuda3std6ranges3__45__cpo9iter_moveE
	.align		8
        /*0058*/ 	.dword	_ZN40_INTERNAL_db1483ea_4_k_cu_64c1f598_296114cute7productE
	.align		8
        /*0060*/ 	.dword	_ZN40_INTERNAL_db1483ea_4_k_cu_64c1f598_296114cute1_E
	.align		8
        /*0068*/ 	.dword	$str$22
	.align		8
        /*0070*/ 	.dword	$str$23


//--------------------- .text._ZN7cutlass13device_kernelINS_4gemm6kernel13GemmUniversalIN4cute5tupleIJiiiiEEENS1_10collective13CollectiveMmaINS1_34MainloopSm90TmaGmmaWarpSpecializedILi7ENS5_IJNS4_1CILi1EEESB_SB_EEENS1_35KernelTmaWarpSpecializedCooperativeEEENS5_IJNSA_ILi128EEENSA_ILi64EEESF_EEENS_10tfloat32_tENS5_IJlSB_lEEESI_SJ_NS4_8TiledMMAINS4_8MMA_AtomIJNS4_4SM904GMMA29MMA_64x64x8_F32TF32TF32_SS_TNILNSN_7ScaleInE1ELSP_1EEEEEENS4_6LayoutINS5_IJNSA_ILi2EEESB_SB_EEENS5_IJSB_NSA_ILi0EEESV_EEEEENS5_IJNS4_10UnderscoreESY_SY_EEEEENS4_13SM90_TMA_LOADENS4_14ComposedLayoutINS4_7SwizzleILi3ELi4ELi3EEENS4_18smem_ptr_flag_bitsILi32EEENSS_INS5_IJNSA_ILi8EEENSA_ILi32EEEEEENS5_IJS18_SB_EEEEEEEvNS4_8identityES11_S1C_vS1D_EENS_8epilogue10collective6detail29Sm90TmaWarpSpecializedAdapterINS1G_15DefaultEpilogueISI_SJ_SJ_NS1F_6thread17LinearCombinationISI_Li1EffLNS1K_9ScaleType4KindE0ELNS_15FloatRoundStyleE2ESI_EENS1_15EpilogueDefaultEEEEEvvEEEEvNT_6ParamsE --------------------------
	.section	.text._ZN7cutlass13device_kernelINS_4gemm6kernel13GemmUniversalIN4cute5tupleIJiiiiEEENS1_10collective13CollectiveMmaINS1_34MainloopSm90TmaGmmaWarpSpecializedILi7ENS5_IJNS4_1CILi1EEESB_SB_EEENS1_35KernelTmaWarpSpecializedCooperativeEEENS5_IJNSA_ILi128EEENSA_ILi64EEESF_EEENS_10tfloat32_tENS5_IJlSB_lEEESI_SJ_NS4_8TiledMMAINS4_8MMA_AtomIJNS4_4SM904GMMA29MMA_64x64x8_F32TF32TF32_SS_TNILNSN_7ScaleInE1ELSP_1EEEEEENS4_6LayoutINS5_IJNSA_ILi2EEESB_SB_EEENS5_IJSB_NSA_ILi0EEESV_EEEEENS5_IJNS4_10UnderscoreESY_SY_EEEEENS4_13SM90_TMA_LOADENS4_14ComposedLayoutINS4_7SwizzleILi3ELi4ELi3EEENS4_18smem_ptr_flag_bitsILi32EEENSS_INS5_IJNSA_ILi8EEENSA_ILi32EEEEEENS5_IJS18_SB_EEEEEEEvNS4_8identityES11_S1C_vS1D_EENS_8epilogue10collective6detail29Sm90TmaWarpSpecializedAdapterINS1G_15DefaultEpilogueISI_SJ_SJ_NS1F_6thread17LinearCombinationISI_Li1EffLNS1K_9ScaleType4KindE0ELNS_15FloatRoundStyleE2ESI_EENS1_15EpilogueDefaultEEEEEvvEEEEvNT_6ParamsE,"ax",@progbits
	.align	128
.text._ZN7cutlass13device_kernelINS_4gemm6kernel13GemmUniversalIN4cute5tupleIJiiiiEEENS1_10collective13CollectiveMmaINS1_34MainloopSm90TmaGmmaWarpSpecializedILi7ENS5_IJNS4_1CILi1EEESB_SB_EEENS1_35KernelTmaWarpSpecializedCooperativeEEENS5_IJNSA_ILi128EEENSA_ILi64EEESF_EEENS_10tfloat32_tENS5_IJlSB_lEEESI_SJ_NS4_8TiledMMAINS4_8MMA_AtomIJNS4_4SM904GMMA29MMA_64x64x8_F32TF32TF32_SS_TNILNSN_7ScaleInE1ELSP_1EEEEEENS4_6LayoutINS5_IJNSA_ILi2EEESB_SB_EEENS5_IJSB_NSA_ILi0EEESV_EEEEENS5_IJNS4_10UnderscoreESY_SY_EEEEENS4_13SM90_TMA_LOADENS4_14ComposedLayoutINS4_7SwizzleILi3ELi4ELi3EEENS4_18smem_ptr_flag_bitsILi32EEENSS_INS5_IJNSA_ILi8EEENSA_ILi32EEEEEENS5_IJS18_SB_EEEEEEEvNS4_8identityES11_S1C_vS1D_EENS_8epilogue10collective6detail29Sm90TmaWarpSpecializedAdapterINS1G_15DefaultEpilogueISI_SJ_SJ_NS1F_6thread17LinearCombinationISI_Li1EffLNS1K_9ScaleType4KindE0ELNS_15FloatRoundStyleE2ESI_EENS1_15EpilogueDefaultEEEEEvvEEEEvNT_6ParamsE:
        .type           _ZN7cutlass13device_kernelINS_4gemm6kernel13GemmUniversalIN4cute5tupleIJiiiiEEENS1_10collective13CollectiveMmaINS1_34MainloopSm90TmaGmmaWarpSpecializedILi7ENS5_IJNS4_1CILi1EEESB_SB_EEENS1_35KernelTmaWarpSpecializedCooperativeEEENS5_IJNSA_ILi128EEENSA_ILi64EEESF_EEENS_10tfloat32_tENS5_IJlSB_lEEESI_SJ_NS4_8TiledMMAINS4_8MMA_AtomIJNS4_4SM904GMMA29MMA_64x64x8_F32TF32TF32_SS_TNILNSN_7ScaleInE1ELSP_1EEEEEENS4_6LayoutINS5_IJNSA_ILi2EEESB_SB_EEENS5_IJSB_NSA_ILi0EEESV_EEEEENS5_IJNS4_10UnderscoreESY_SY_EEEEENS4_13SM90_TMA_LOADENS4_14ComposedLayoutINS4_7SwizzleILi3ELi4ELi3EEENS4_18smem_ptr_flag_bitsILi32EEENSS_INS5_IJNSA_ILi8EEENSA_ILi32EEEEEENS5_IJS18_SB_EEEEEEEvNS4_8identityES11_S1C_vS1D_EENS_8epilogue10collective6detail29Sm90TmaWarpSpecializedAdapterINS1G_15DefaultEpilogueISI_SJ_SJ_NS1F_6thread17LinearCombinationISI_Li1EffLNS1K_9ScaleType4KindE0ELNS_15FloatRoundStyleE2ESI_EENS1_15EpilogueDefaultEEEEEvvEEEEvNT_6ParamsE,@function
        .size           _ZN7cutlass13device_kernelINS_4gemm6kernel13GemmUniversalIN4cute5tupleIJiiiiEEENS1_10collective13CollectiveMmaINS1_34MainloopSm90TmaGmmaWarpSpecializedILi7ENS5_IJNS4_1CILi1EEESB_SB_EEENS1_35KernelTmaWarpSpecializedCooperativeEEENS5_IJNSA_ILi128EEENSA_ILi64EEESF_EEENS_10tfloat32_tENS5_IJlSB_lEEESI_SJ_NS4_8TiledMMAINS4_8MMA_AtomIJNS4_4SM904GMMA29MMA_64x64x8_F32TF32TF32_SS_TNILNSN_7ScaleInE1ELSP_1EEEEEENS4_6LayoutINS5_IJNSA_ILi2EEESB_SB_EEENS5_IJSB_NSA_ILi0EEESV_EEEEENS5_IJNS4_10UnderscoreESY_SY_EEEEENS4_13SM90_TMA_LOADENS4_14ComposedLayoutINS4_7SwizzleILi3ELi4ELi3EEENS4_18smem_ptr_flag_bitsILi32EEENSS_INS5_IJNSA_ILi8EEENSA_ILi32EEEEEENS5_IJS18_SB_EEEEEEEvNS4_8identityES11_S1C_vS1D_EENS_8epilogue10collective6detail29Sm90TmaWarpSpecializedAdapterINS1G_15DefaultEpilogueISI_SJ_SJ_NS1F_6thread17LinearCombinationISI_Li1EffLNS1K_9ScaleType4KindE0ELNS_15FloatRoundStyleE2ESI_EENS1_15EpilogueDefaultEEEEEvvEEEEvNT_6ParamsE,(.L_x_136 - _ZN7cutlass13device_kernelINS_4gemm6kernel13GemmUniversalIN4cute5tupleIJiiiiEEENS1_10collective13CollectiveMmaINS1_34MainloopSm90TmaGmmaWarpSpecializedILi7ENS5_IJNS4_1CILi1EEESB_SB_EEENS1_35KernelTmaWarpSpecializedCooperativeEEENS5_IJNSA_ILi128EEENSA_ILi64EEESF_EEENS_10tfloat32_tENS5_IJlSB_lEEESI_SJ_NS4_8TiledMMAINS4_8MMA_AtomIJNS4_4SM904GMMA29MMA_64x64x8_F32TF32TF32_SS_TNILNSN_7ScaleInE1ELSP_1EEEEEENS4_6LayoutINS5_IJNSA_ILi2EEESB_SB_EEENS5_IJSB_NSA_ILi0EEESV_EEEEENS5_IJNS4_10UnderscoreESY_SY_EEEEENS4_13SM90_TMA_LOADENS4_14ComposedLayoutINS4_7SwizzleILi3ELi4ELi3EEENS4_18smem_ptr_flag_bitsILi32EEENSS_INS5_IJNSA_ILi8EEENSA_ILi32EEEEEENS5_IJS18_SB_EEEEEEEvNS4_8identityES11_S1C_vS1D_EENS_8epilogue10collective6detail29Sm90TmaWarpSpecializedAdapterINS1G_15DefaultEpilogueISI_SJ_SJ_NS1F_6thread17LinearCombinationISI_Li1EffLNS1K_9ScaleType4KindE0ELNS_15FloatRoundStyleE2ESI_EENS1_15EpilogueDefaultEEEEEvvEEEEvNT_6ParamsE)
        .other          _ZN7cutlass13device_kernelINS_4gemm6kernel13GemmUniversalIN4cute5tupleIJiiiiEEENS1_10collective13CollectiveMmaINS1_34MainloopSm90TmaGmmaWarpSpecializedILi7ENS5_IJNS4_1CILi1EEESB_SB_EEENS1_35KernelTmaWarpSpecializedCooperativeEEENS5_IJNSA_ILi128EEENSA_ILi64EEESF_EEENS_10tfloat32_tENS5_IJlSB_lEEESI_SJ_NS4_8TiledMMAINS4_8MMA_AtomIJNS4_4SM904GMMA29MMA_64x64x8_F32TF32TF32_SS_TNILNSN_7ScaleInE1ELSP_1EEEEEENS4_6LayoutINS5_IJNSA_ILi2EEESB_SB_EEENS5_IJSB_NSA_ILi0EEESV_EEEEENS5_IJNS4_10UnderscoreESY_SY_EEEEENS4_13SM90_TMA_LOADENS4_14ComposedLayoutINS4_7SwizzleILi3ELi4ELi3EEENS4_18smem_ptr_flag_bitsILi32EEENSS_INS5_IJNSA_ILi8EEENSA_ILi32EEEEEENS5_IJS18_SB_EEEEEEEvNS4_8identityES11_S1C_vS1D_EENS_8epilogue10collective6detail29Sm90TmaWarpSpecializedAdapterINS1G_15DefaultEpilogueISI_SJ_SJ_NS1F_6thread17LinearCombinationISI_Li1EffLNS1K_9ScaleType4KindE0ELNS_15FloatRoundStyleE2ESI_EENS1_15EpilogueDefaultEEEEEvvEEEEvNT_6ParamsE,@"STO_CUDA_ENTRY STV_DEFAULT"
_ZN7cutlass13device_kernelINS_4gemm6kernel13GemmUniversalIN4cute5tupleIJiiiiEEENS1_10collective13CollectiveMmaINS1_34MainloopSm90TmaGmmaWarpSpecializedILi7ENS5_IJNS4_1CILi1EEESB_SB_EEENS1_35KernelTmaWarpSpecializedCooperativeEEENS5_IJNSA_ILi128EEENSA_ILi64EEESF_EEENS_10tfloat32_tENS5_IJlSB_lEEESI_SJ_NS4_8TiledMMAINS4_8MMA_AtomIJNS4_4SM904GMMA29MMA_64x64x8_F32TF32TF32_SS_TNILNSN_7ScaleInE1ELSP_1EEEEEENS4_6LayoutINS5_IJNSA_ILi2EEESB_SB_EEENS5_IJSB_NSA_ILi0EEESV_EEEEENS5_IJNS4_10UnderscoreESY_SY_EEEEENS4_13SM90_TMA_LOADENS4_14ComposedLayoutINS4_7SwizzleILi3ELi4ELi3EEENS4_18smem_ptr_flag_bitsILi32EEENSS_INS5_IJNSA_ILi8EEENSA_ILi32EEEEEENS5_IJS18_SB_EEEEEEEvNS4_8identityES11_S1C_vS1D_EENS_8epilogue10collective6detail29Sm90TmaWarpSpecializedAdapterINS1G_15DefaultEpilogueISI_SJ_SJ_NS1F_6thread17LinearCombinationISI_Li1EffLNS1K_9ScaleType4KindE0ELNS_15FloatRoundStyleE2ESI_EENS1_15EpilogueDefaultEEEEEvvEEEEvNT_6ParamsE:
[----:B------:R-:W0:Y:S01]  /*0000*/  LDC R1, c[0x0][0x28] ;  /* 0x00000a00ff017b82 */ /* 0x000e220000000800 */
[----:B------:R-:W1:Y:S01]  /*0010*/  S2R R3, SR_TID.X ;  /* 0x0000000000037919 */ /* 0x000e620000002100 */
[----:B------:R-:W-:Y:S01]  /*0020*/  ELECT P0, URZ, PT ;  /* 0x00000000003f782f */ /* 0x000fe20003800000 */
[----:B------:R-:W-:Y:S01]  /*0030*/  BSSY B0, `(.L_x_0) ;  /* 0x000000f000007945 */ /* 0x000fe20003800000 */
[--C-:B-1----:R-:W-:Y:S02]  /*0040*/  SHF.R.U32.HI R0, RZ, 0x5, R3.reuse ;  /* 0x00000005ff007819 */ /* 0x102fe40000011603 */
[----:B------:R-:W-:-:S03]  /*0050*/  SHF.R.U32.HI R14, RZ, 0x7, R3 ;  /* 0x00000007ff0e7819 */ /* 0x000fc60000011603 */
[----:B------:R-:W1:Y:S04]  /*0060*/  SHFL.IDX PT, R4, R0, RZ, 0x1f ;  /* 0x00001fff00047589 */ /* 0x000e6800000e0000 */
[----:B------:R2:W3:Y:S01]  /*0070*/  SHFL.IDX PT, R10, R14, RZ, 0x1f ;  /* 0x00001fff0e0a7589 */ /* 0x0004e200000e0000 */
[----:B-1----:R-:W-:-:S13]  /*0080*/  ISETP.NE.OR P0, PT, R4, RZ, !P0 ;  /* 0x000000ff0400720c */ /* 0x002fda0004705670 */
[----:B0-23--:R-:W-:Y:S05]  /*0090*/  @P0 BRA `(.L_x_1) ;  /* 0x0000000000200947 */ /* 0x00dfea0003800000 */
[----:B------:R-:W-:Y:S02]  /*00a0*/  ULDC.64 UR4, c[0x0][0x198] ;  /* 0x0000660000047ab9 */ /* 0x000fe40000000a00 */
[----:B------:R-:W-:Y:S02]  /*00b0*/  UIADD3 UR6, UP0, UR4, 0xf0, URZ ;  /* 0x000000f004067890 */ /* 0x000fe4000ff1e03f */
[----:B------:R-:W-:Y:S02]  /*00c0*/  UIADD3 UR4, UP1, UR4, 0x1f0, URZ ;  /* 0x000001f004047890 */ /* 0x000fe4000ff3e03f */
[----:B------:R-:W-:Y:S02]  /*00d0*/  UIADD3.X UR7, URZ, UR5, URZ, UP0, !UPT ;  /* 0x000000053f077290 */ /* 0x000fe400087fe43f */
[----:B------:R-:W-:-:S07]  /*00e0*/  UIADD3.X UR5, URZ, UR5, URZ, UP1, !UPT ;  /* 0x000000053f057290 */ /* 0x000fce0008ffe43f */
[----:B------:R0:W-:Y:S02]  /*00f0*/  UTMACCTL.PF [UR6] ;  /* 0x00000000060079b9 */ /* 0x0001e40008040000 */
[----:B------:R0:W-:Y:S02]  /*0100*/  UTMACCTL.PF [UR4] ;  /* 0x00000000040079b9 */ /* 0x0001e40008040000 */
[----:B0-----:R-:W-:Y:S01]  /*0110*/  NOP ;  /* 0x0000000000007918 */ /* 0x001fe20000000000 */
.L_x_1:
[----:B------:R-:W-:Y:S05]  /*0120*/  BSYNC B0 ;  /* 0x0000000000007941 */ /* 0x000fea0003800000 */
.L_x_0:
[----:B------:R-:W0:Y:S02]  /*0130*/  SHFL.IDX PT, R2, R0, RZ, 0x1f ;  /* 0x00001fff00027589 */ /* 0x000e2400000e0000 */
[----:B0-----:R-:W-:-:S13]  /*0140*/  ISETP.NE.AND P0, PT, R2, RZ, PT ;  /* 0x000000ff0200720c */ /* 0x001fda0003f05270 */
[----:B------:R-:W-:Y:S05]  /*0150*/  @P0 BRA `(.L_x_2) ;  /* 0x0000000000700947 */ /* 0x000fea0003800000 */
[----:B------:R-:W0:Y:S01]  /*0160*/  S2UR UR8, SR_CgaCtaId ;  /* 0x00000000000879c3 */ /* 0x000e220000008800 */
[----:B------:R-:W-:Y:S01]  /*0170*/  UMOV UR4, 0x400 ;  /* 0x0000040000047882 */ /* 0x000fe20000000000 */
[----:B------:R-:W-:Y:S01]  /*0180*/  UMOV UR5, 0x1 ;  /* 0x0000000100057882 */ /* 0x000fe20000000000 */
[----:B------:R-:W-:Y:S01]  /*0190*/  UMOV UR6, 0x100 ;  /* 0x0000010000067882 */ /* 0x000fe20000000000 */
[----:B------:R-:W-:Y:S01]  /*01a0*/  ELECT P0, URZ, PT ;  /* 0x00000000003f782f */ /* 0x000fe20003800000 */
[----:B------:R-:W-:-:S04]  /*01b0*/  UIADD3 UR6, -UR6, 0x100000, URZ ;  /* 0x0010000006067890 */ /* 0x000fc8000fffe13f */
[----:B------:R-:W-:Y:S02]  /*01c0*/  USHF.L.U32 UR7, UR6, 0xb, URZ ;  /* 0x0000000b06077899 */ /* 0x000fe4000800063f */
[----:B------:R-:W-:Y:S02]  /*01d0*/  USHF.L.U32 UR6, UR6, 0x1, URZ ;  /* 0x0000000106067899 */ /* 0x000fe4000800063f */
[----:B0-----:R-:W-:Y:S02]  /*01e0*/  ULEA UR8, UR8, UR4, 0x18 ;  /* 0x0000000408087291 */ /* 0x001fe4000f8ec03f */
[----:B------:R-:W-:-:S04]  /*01f0*/  UIADD3 UR4, -UR5, 0x100000, URZ ;  /* 0x0010000005047890 */ /* 0x000fc8000fffe13f */
[----:B------:R-:W-:Y:S02]  /*0200*/  USHF.L.U32 UR5, UR4, 0xb, URZ ;  /* 0x0000000b04057899 */ /* 0x000fe4000800063f */
[----:B------:R-:W-:Y:S01]  /*0210*/  USHF.L.U32 UR4, UR4, 0x1, URZ ;  /* 0x0000000104047899 */ /* 0x000fe2000800063f */
[----:B------:R-:W0:Y:S11]  /*0220*/  FENCE.VIEW.ASYNC.S ;  /* 0x00000000000073c6 */ /* 0x000e360000000000 */
[----:B0-----:R0:W1:Y:S01]  /*0230*/  SYNCS.EXCH.64 URZ, [UR8], UR4 ;  /* 0x00000004083f75b2 */ /* 0x0010620008000100 */
[----:B------:R0:W2:Y:S01]  /*0240*/  SYNCS.EXCH.64 URZ, [UR8+0x38], UR6 ;  /* 0x00003806083f75b2 */ /* 0x0000a20008000100 */
[----:B------:R0:W3:Y:S01]  /*0250*/  SYNCS.EXCH.64 URZ, [UR8+0x8], UR4 ;  /* 0x00000804083f75b2 */ /* 0x0000e20008000100 */
[----:B------:R0:W4:Y:S01]  /*0260*/  SYNCS.EXCH.64 URZ, [UR8+0x40], UR6 ;  /* 0x00004006083f75b2 */ /* 0x0001220008000100 */
[----:B------:R0:W0:Y:S01]  /*0270*/  SYNCS.EXCH.64 URZ, [UR8+0x10], UR4 ;  /* 0x00001004083f75b2 */ /* 0x0000220008000100 */
        /* <DEDUP_REMOVED lines=9> */
[----:B------:R-:W-:Y:S01]  /*0310*/  NOP ;  /* 0x0000000000007918 */ /* 0x000fe20000000000 */
.L_x_2:
[----:B------:R-:W5:Y:S01]  /*0320*/  SHFL.IDX PT, R0, R0, RZ, 0x1f ;  /* 0x00001fff00007589 */ /* 0x000f6200000e0000 */
[----:B------:R-:W-:Y:S01]  /*0330*/  ELECT P0, URZ, PT ;  /* 0x00000000003f782f */ /* 0x000fe20003800000 */
[----:B------:R-:W1:Y:S01]  /*0340*/  LDC R2, c[0x0][0x65c] ;  /* 0x00019700ff027b82 */ /* 0x000e620000000800 */
[----:B------:R-:W-:Y:S01]  /*0350*/  SHF.R.S32.HI R7, RZ, 0x1f, R4 ;  /* 0x0000001fff077819 */ /* 0x000fe20000011404 */
[----:B------:R-:W2:Y:S01]  /*0360*/  S2R R5, SR_CTAID.Y ;  /* 0x0000000000057919 */ /* 0x000ea20000002600 */
[----:B0-----:R-:W-:Y:S01]  /*0370*/  UMOV UR4, 0x20 ;  /* 0x0000002000047882 */ /* 0x001fe20000000000 */
[----:B------:R-:W-:Y:S01]  /*0380*/  NOP ;  /* 0x0000000000007918 */ /* 0x000fe20000000000 */
[----:B------:R-:W-:Y:S01]  /*0390*/  LEA.HI R7, R7, R4, RZ, 0x2 ;  /* 0x0000000407077211 */ /* 0x000fe200078f10ff */
[----:B------:R-:W0:Y:S01]  /*03a0*/  S2R R6, SR_CTAID.X ;  /* 0x0000000000067919 */ /* 0x000e220000002500 */
[----:B------:R-:W-:Y:S01]  /*03b0*/  ISETP.NE.AND P2, PT, R10, RZ, PT ;  /* 0x000000ff0a00720c */ /* 0x000fe20003f45270 */
[----:B------:R-:W-:Y:S01]  /*03c0*/  NOP ;  /* 0x0000000000007918 */ /* 0x000fe20000000000 */
[----:B------:R-:W-:-:S02]  /*03d0*/  LOP3.LUT R7, R7, 0xfffffffc, RZ, 0xc0, !PT ;  /* 0xfffffffc07077812 */ /* 0x000fc400078ec0ff */
[----:B-----5:R-:W-:Y:S02]  /*03e0*/  ISETP.NE.OR P0, PT, R0, RZ, !P0 ;  /* 0x000000ff0000720c */ /* 0x020fe40004705670 */
[----:B-1----:R-:W-:-:S04]  /*03f0*/  ISETP.NE.AND P3, PT, R2, 0x1, PT ;  /* 0x000000010200780c */ /* 0x002fc80003f65270 */
[----:B------:R-:W-:Y:S01]  /*0400*/  P2R R0, PR, RZ, 0x8 ;  /* 0x00000008ff007803 */ /* 0x000fe20000000000 */
[----:B------:R-:W-:Y:S01]  /*0410*/  IMAD.IADD R0, R4, 0x1, -R7 ;  /* 0x0000000104007824 */ /* 0x000fe200078e0a07 */
[----:B------:R-:W-:Y:S01]  /*0420*/  LOP3.LUT R4, R3, 0x7f, RZ, 0xc0, !PT ;  /* 0x0000007f03047812 */ /* 0x000fe200078ec0ff */
[----:B------:R-:W-:-:S03]  /*0430*/  IMAD.MOV.U32 R7, RZ, RZ, RZ ;  /* 0x000000ffff077224 */ /* 0x000fc600078e00ff */
[----:B------:R-:W-:Y:S01]  /*0440*/  ISETP.NE.AND P1, PT, R0, 0x3, PT ;  /* 0x000000030000780c */ /* 0x000fe20003f25270 */
[----:B------:R-:W-:Y:S01]  /*0450*/  VOTEU.ALL UP0, P0 ;  /* 0x00000000003f7886 */ /* 0x000fe20000000000 */
[----:B------:R-:W-:Y:S01]  /*0460*/  VOTEU.ALL UP1, P0 ;  /* 0x00000000003f7886 */ /* 0x000fe20000020000 */
[----:B------:R-:W0:Y:S01]  /*0470*/  @P3 LDC R17, c[0x0][0x10] ;  /* 0x00000400ff113b82 */ /* 0x000e220000000800 */
[----:B--2---:R-:W-:Y:S02]  /*0480*/  @P3 IMAD.MOV.U32 R8, RZ, RZ, R5 ;  /* 0x000000ffff083224 */ /* 0x004fe400078e0005 */
[----:B------:R-:W-:Y:S01]  /*0490*/  @!UP0 UMOV UR6, 0x400 ;  /* 0x0000040000068882 */ /* 0x000fe20000000000 */
[----:B------:R-:W-:-:S04]  /*04a0*/  @!UP0 UIADD3 UR4, -UR4, 0x100000, URZ ;  /* 0x0010000004048890 */ /* 0x000fc8000fffe13f */
[----:B------:R-:W-:Y:S02]  /*04b0*/  @!UP0 USHF.L.U32 UR5, UR4, 0xb, URZ ;  /* 0x0000000b04058899 */ /* 0x000fe4000800063f */
[----:B------:R-:W-:Y:S01]  /*04c0*/  @!UP0 USHF.L.U32 UR4, UR4, 0x1, URZ ;  /* 0x0000000104048899 */ /* 0x000fe2000800063f */
[----:B------:R-:W-:Y:S01]  /*04d0*/  @P3 IMAD.MOV.U32 R9, RZ, RZ, RZ ;  /* 0x000000ffff093224 */ /* 0x000fe200078e00ff */
[----:B------:R-:W1:Y:S08]  /*04e0*/  @!UP0 S2UR UR7, SR_CgaCtaId ;  /* 0x00000000000789c3 */ /* 0x000e700000008800 */
[----:B------:R-:W2:Y:S01]  /*04f0*/  @!P3 LDC R11, c[0x0][0xc] ;  /* 0x00000300ff0bbb82 */ /* 0x000ea20000000800 */
[----:B0-----:R-:W-:Y:S01]  /*0500*/  @P3 IMAD.WIDE.U32 R16, R6, R17, R8 ;  /* 0x0000001106103225 */ /* 0x001fe200078e0008 */
[----:B-1----:R-:W-:Y:S01]  /*0510*/  @!UP0 ULEA UR8, UR7, UR6, 0x18 ;  /* 0x0000000607088291 */ /* 0x002fe2000f8ec03f */
[----:B------:R-:W-:-:S02]  /*0520*/  VOTEU.ALL UP0, P0 ;  /* 0x00000000003f7886 */ /* 0x000fc40000000000 */
[----:B------:R-:W-:Y:S01]  /*0530*/  ULDC UR6, c[0x0][0xc] ;  /* 0x0000030000067ab9 */ /* 0x000fe20000000800 */
[----:B------:R-:W-:Y:S01]  /*0540*/  ISETP.EQ.OR P0, PT, R0, RZ, !P1 ;  /* 0x000000ff0000720c */ /* 0x000fe20004f02670 */
[----:B------:R-:W-:-:S03]  /*0550*/  ULDC UR7, c[0x0][0x10] ;  /* 0x0000040000077ab9 */ /* 0x000fc60000000800 */
[C---:B------:R-:W-:Y:S01]  /*0560*/  ISETP.EQ.AND P0, PT, R10.reuse, RZ, P0 ;  /* 0x000000ff0a00720c */ /* 0x040fe20000702270 */
[----:B------:R-:W-:Y:S02]  /*0570*/  VIADD R10, R10, 0xffffffff ;  /* 0xffffffff0a0a7836 */ /* 0x000fe40000000000 */
[----:B--2---:R-:W-:Y:S01]  /*0580*/  @!P3 IMAD.WIDE.U32 R8, R11, R5, R6 ;  /* 0x000000050b08b225 */ /* 0x004fe200078e0006 */
[----:B------:R-:W0:Y:S02]  /*0590*/  FENCE.VIEW.ASYNC.S ;  /* 0x00000000000073c6 */ /* 0x000e240000000000 */
[----:B0-----:R-:W3:Y:S01]  /*05a0*/  @!UP0 SYNCS.EXCH.64 URZ, [UR8+0x80], UR4 ;  /* 0x00008004083f85b2 */ /* 0x001ee20008000100 */
[----:B------:R-:W-:Y:S01]  /*05b0*/  SEL R18, RZ, 0x1, !P0 ;  /* 0x00000001ff127807 */ /* 0x000fe20004000000 */
[----:B------:R-:W-:Y:S01]  /*05c0*/  @P3 IMAD.MOV.U32 R11, RZ, RZ, RZ ;  /* 0x000000ffff0b3224 */ /* 0x000fe200078e00ff */
[----:B------:R-:W-:Y:S01]  /*05d0*/  ISETP.GE.U32.AND P1, PT, R10, 0x2, PT ;  /* 0x000000020a00780c */ /* 0x000fe20003f26070 */
[----:B------:R-:W-:-:S02]  /*05e0*/  @!P3 IMAD.MOV.U32 R16, RZ, RZ, R8 ;  /* 0x000000ffff10b224 */ /* 0x000fc400078e0008 */
[----:B------:R-:W-:Y:S01]  /*05f0*/  @P3 IMAD.IADD R17, R17, 0x1, R11 ;  /* 0x0000000111113824 */ /* 0x000fe200078e020b */
[----:B------:R-:W-:Y:S01]  /*0600*/  SEL R18, R18, 0x2, P1 ;  /* 0x0000000212127807 */ /* 0x000fe20000800000 */
[----:B------:R-:W-:Y:S01]  /*0610*/  @!P3 IMAD.MOV.U32 R17, RZ, RZ, R9 ;  /* 0x000000ffff11b224 */ /* 0x000fe200078e0009 */
[----:B------:R0:W3:Y:S01]  /*0620*/  @!UP1 SYNCS.EXCH.64 URZ, [UR8+0x88], UR4 ;  /* 0x00008804083f95b2 */ /* 0x0000e20008000100 */
[----:B------:R-:W-:Y:S01]  /*0630*/  NOP ;  /* 0x0000000000007918 */ /* 0x000fe20000000000 */
[----:B0-----:R-:W-:-:S03]  /*0640*/  UIMAD.WIDE.U32 UR4, UR6, UR7, URZ ;  /* 0x00000007060472a5 */ /* 0x001fc6000f8e003f */
[----:B------:R-:W-:Y:S02]  /*0650*/  ULDC UR6, c[0x0][0x14] ;  /* 0x0000050000067ab9 */ /* 0x000fe40000000800 */
[----:B------:R-:W-:Y:S02]  /*0660*/  UIMAD.WIDE.U32 UR38, UR4, UR6, URZ ;  /* 0x00000006042672a5 */ /* 0x000fe4000f8e003f */
[----:B------:R-:W-:-:S04]  /*0670*/  UIMAD UR37, UR5, UR6, URZ ;  /* 0x00000006052572a4 */ /* 0x000fc8000f8e023f */
[----:B------:R-:W-:Y:S01]  /*0680*/  UIADD3 UR37, UR39, UR37, URZ ;  /* 0x0000002527257290 */ /* 0x000fe2000fffe03f */
[----:B---34-:R-:W-:Y:S06]  /*0690*/  BAR.SYNC.DEFER_BLOCKING 0x0 ;  /* 0x0000000000007b1d */ /* 0x018fec0000010000 */
[----:B------:R-:W-:Y:S05]  /*06a0*/  @!P2 BRA `(.L_x_3) ;  /* 0x0000004800cca947 */ /* 0x000fea0003800000 */
[----:B------:R-:W-:-:S13]  /*06b0*/  ISETP.GT.U32.AND P0, PT, R10, 0x1, PT ;  /* 0x000000010a00780c */ /* 0x000fda0003f04070 */
[----:B------:R-:W-:Y:S05]  /*06c0*/  @P0 EXIT ;  /* 0x000000000000094d */ /* 0x000fea0003800000 */
[----:B------:R-:W-:Y:S01]  /*06d0*/  ULDC.64 UR4, c[0x0][0x650] ;  /* 0x0001940000047ab9 */ /* 0x000fe20000000a00 */
[----:B------:R-:W-:Y:S01]  /*06e0*/  PRMT R0, RZ, 0x7610, R0 ;  /* 0x00007610ff007816 */ /* 0x000fe20000000000 */
[----:B------:R-:W-:Y:S01]  /*06f0*/  IMAD.MOV.U32 R69, RZ, RZ, -0x1 ;  /* 0xffffffffff457424 */ /* 0x000fe200078e00ff */
[----:B------:R-:W-:Y:S01]  /*0700*/  ISETP.GE.U32.AND P0, PT, R16, UR4, PT ;  /* 0x0000000410007c0c */ /* 0x000fe2000bf06070 */
[----:B------:R-:W-:Y:S02]  /*0710*/  IMAD.MOV.U32 R68, RZ, RZ, -0x1 ;  /* 0xffffffffff447424 */ /* 0x000fe400078e00ff */
[----:B------:R-:W-:Y:S01]  /*0720*/  IMAD.MOV.U32 R67, RZ, RZ, -0x1 ;  /* 0xffffffffff437424 */ /* 0x000fe200078e00ff */
[----:B------:R-:W-:-:S13]  /*0730*/  ISETP.GE.U32.AND.EX P0, PT, R17, UR5, PT, P0 ;  /* 0x0000000511007c0c */ /* 0x000fda000bf06100 */
[----:B------:R-:W-:Y:S05]  /*0740*/  @P0 BRA `(.L_x_4) ;  /* 0x0000000400540947 */ /* 0x000fea0003800000 */
[----:B------:R-:W0:Y:S01]  /*0750*/  LDC.64 R20, c[0x0][0x628] ;  /* 0x00018a00ff147b82 */ /* 0x000e220000000a00 */
[----:B------:R-:W-:Y:S02]  /*0760*/  IMAD.MOV.U32 R8, RZ, RZ, R16 ;  /* 0x000000ffff087224 */ /* 0x000fe400078e0010 */
[----:B------:R-:W-:-:S05]  /*0770*/  IMAD.MOV.U32 R9, RZ, RZ, R17 ;  /* 0x000000ffff097224 */ /* 0x000fca00078e0011 */
[----:B------:R-:W1:Y:S08]  /*0780*/  LDC R0, c[0x0][0x630] ;  /* 0x00018c00ff007b82 */ /* 0x000e700000000800 */
[----:B------:R-:W2:Y:S01]  /*0790*/  LDC.64 R22, c[0x0][0x620] ;  /* 0x00018800ff167b82 */ /* 0x000ea20000000a00 */
[----:B0-----:R-:W-:-:S04]  /*07a0*/  ISETP.NE.U32.AND P0, PT, R20, RZ, PT ;  /* 0x000000ff1400720c */ /* 0x001fc80003f05070 */
[----:B------:R-:W-:-:S13]  /*07b0*/  ISETP.NE.AND.EX P0, PT, R21, RZ, PT, P0 ;  /* 0x000000ff1500720c */ /* 0x000fda0003f05300 */
[----:B-12---:R-:W-:Y:S05]  /*07c0*/  @!P0 BRA `(.L_x_5) ;  /* 0x0000000000288947 */ /* 0x006fea0003800000 */
[----:B------:R-:W0:Y:S02]  /*07d0*/  LDC R13, c[0x0][0x634] ;  /* 0x00018d00ff0d7b82 */ /* 0x000e240000000800 */
[----:B0-----:R-:W-:-:S05]  /*07e0*/  IADD3 R13, P0, R16, R13, RZ ;  /* 0x0000000d100d7210 */ /* 0x001fca0007f1e0ff */
[----:B------:R-:W-:-:S04]  /*07f0*/  IMAD.X R15, RZ, RZ, R17, P0 ;  /* 0x000000ffff0f7224 */ /* 0x000fc800000e0611 */
[----:B------:R-:W-:-:S04]  /*0800*/  IMAD.WIDE.U32 R8, R15, R20, RZ ;  /* 0x000000140f087225 */ /* 0x000fc800078e00ff */
[----:B------:R-:W-:-:S04]  /*0810*/  IMAD.WIDE.U32 R10, P0, R13, R21, R8 ;  /* 0x000000150d0a7225 */ /* 0x000fc80007800008 */
[----:B------:R-:W-:-:S04]  /*0820*/  IMAD.WIDE.U32 R8, R13, R20, RZ ;  /* 0x000000140d087225 */ /* 0x000fc800078e00ff */
[----:B------:R-:W-:Y:S01]  /*0830*/  IMAD.X R13, RZ, RZ, RZ, P0 ;  /* 0x000000ffff0d7224 */ /* 0x000fe200000e06ff */
[----:B------:R-:W-:Y:S01]  /*0840*/  IADD3 RZ, P0, R9, R10, RZ ;  /* 0x0000000a09ff7210 */ /* 0x000fe20007f1e0ff */
[----:B------:R-:W-:-:S04]  /*0850*/  IMAD.MOV.U32 R12, RZ, RZ, R11 ;  /* 0x000000ffff0c7224 */ /* 0x000fc800078e000b */
[----:B------:R-:W-:-:S08]  /*0860*/  IMAD.WIDE.U32.X R8, R15, R21, R12, P0 ;  /* 0x000000150f087225 */ /* 0x000fd000000e040c */
.L_x_5:
[-CC-:B------:R-:W-:Y:S01]  /*0870*/  SHF.R.U64 R67, R8, R0.reuse, R9.reuse ;  /* 0x0000000008437219 */ /* 0x180fe20000001209 */
[----:B------:R-:W0:Y:S01]  /*0880*/  LDC R12, c[0x0][0x618] ;  /* 0x00018600ff0c7b82 */ /* 0x000e220000000800 */
[----:B------:R-:W-:Y:S01]  /*0890*/  SHF.R.U32.HI R7, RZ, R0, R9 ;  /* 0x00000000ff077219 */ /* 0x000fe20000011609 */
[----:B------:R-:W-:Y:S01]  /*08a0*/  ULDC UR4, c[0x0][0x150] ;  /* 0x0000540000047ab9 */ /* 0x000fe20000000800 */
[----:B------:R-:W-:Y:S02]  /*08b0*/  IADD3 R11, P0, RZ, -R67, RZ ;  /* 0x80000043ff0b7210 */ /* 0x000fe40007f1e0ff */
[----:B------:R-:W-:-:S03]  /*08c0*/  I2FP.F32.U32 R0, R6 ;  /* 0x0000000600007245 */ /* 0x000fc60000201000 */
[----:B------:R-:W1:Y:S01]  /*08d0*/  LDC.64 R30, c[0x0][0x640] ;  /* 0x00019000ff1e7b82 */ /* 0x000e620000000a00 */
[----:B------:R-:W-:Y:S02]  /*08e0*/  IMAD.X R13, RZ, RZ, ~R7, P0 ;  /* 0x000000ffff0d7224 */ /* 0x000fe400000e0e07 */
[----:B------:R-:W-:Y:S01]  /*08f0*/  FMUL R0, R0, UR4 ;  /* 0x0000000400007c20 */ /* 0x000fe20008400000 */
[----:B------:R-:W-:Y:S01]  /*0900*/  IMAD.WIDE.U32 R8, R11, R22, R16 ;  /* 0x000000160b087225 */ /* 0x000fe200078e0010 */
[----:B------:R-:W-:-:S03]  /*0910*/  ULDC UR4, c[0x0][0x154] ;  /* 0x0000550000047ab9 */ /* 0x000fc60000000800 */
[----:B------:R-:W-:Y:S01]  /*0920*/  IMAD R10, R13, R22, RZ ;  /* 0x000000160d0a7224 */ /* 0x000fe200078e02ff */
[----:B------:R-:W2:Y:S01]  /*0930*/  LDC R7, c[0x0][0x144] ;  /* 0x00005100ff077b82 */ /* 0x000ea20000000800 */
[----:B------:R-:W3:Y:S02]  /*0940*/  F2I.U32.TRUNC.NTZ R0, R0 ;  /* 0x0000000000007305 */ /* 0x000ee4000020f000 */
[----:B------:R-:W-:-:S04]  /*0950*/  IMAD R11, R11, R23, R10 ;  /* 0x000000170b0b7224 */ /* 0x000fc800078e020a */
[----:B------:R-:W-:Y:S01]  /*0960*/  IMAD.IADD R9, R9, 0x1, R11 ;  /* 0x0000000109097824 */ /* 0x000fe200078e020b */
[----:B------:R-:W4:Y:S01]  /*0970*/  LDC R24, c[0x0][0x608] ;  /* 0x00018200ff187b82 */ /* 0x000f220000000800 */
[----:B------:R-:W-:-:S03]  /*0980*/  IMAD.MOV.U32 R11, RZ, RZ, -0x1 ;  /* 0xffffffffff0b7424 */ /* 0x000fc600078e00ff */
[-CC-:B0-----:R-:W-:Y:S02]  /*0990*/  SHF.R.U64 R22, R8, R12.reuse, R9.reuse ;  /* 0x0000000c08167219 */ /* 0x181fe40000001209 */
[----:B------:R-:W-:Y:S02]  /*09a0*/  I2FP.F32.U32 R8, R5 ;  /* 0x0000000500087245 */ /* 0x000fe40000201000 */
[----:B------:R-:W0:Y:S01]  /*09b0*/  LDC R28, c[0x0][0x658] ;  /* 0x00019600ff1c7b82 */ /* 0x000e220000000800 */
[----:B-1----:R-:W-:Y:S01]  /*09c0*/  ISETP.NE.U32.AND P0, PT, R30, RZ, PT ;  /* 0x000000ff1e00720c */ /* 0x002fe20003f05070 */
[----:B---3--:R-:W-:Y:S02]  /*09d0*/  IMAD.MOV R10, RZ, RZ, -R0 ;  /* 0x000000ffff0a7224 */ /* 0x008fe400078e0a00 */
[----:B------:R-:W-:Y:S01]  /*09e0*/  FMUL R8, R8, UR4 ;  /* 0x0000000408087c20 */ /* 0x000fe20008400000 */
[----:B------:R-:W-:Y:S02]  /*09f0*/  SHF.R.U32.HI R9, RZ, R12, R9 ;  /* 0x0000000cff097219 */ /* 0x000fe40000011609 */
[----:B------:R-:W-:Y:S01]  /*0a00*/  ISETP.NE.AND.EX P0, PT, R31, RZ, PT, P0 ;  /* 0x000000ff1f00720c */ /* 0x000fe20003f05300 */
[----:B------:R1:W3:Y:S01]  /*0a10*/  F2I.U32.TRUNC.NTZ R15, R8 ;  /* 0x00000008000f7305 */ /* 0x0002e2000020f000 */
[----:B------:R-:W1:Y:S01]  /*0a20*/  LDC R20, c[0x0][0x148] ;  /* 0x00005200ff147b82 */ /* 0x000e620000000800 */
[----:B--2---:R-:W-:-:S07]  /*0a30*/  IMAD R0, R7, R10, R6 ;  /* 0x0000000a07007224 */ /* 0x004fce00078e0206 */
[----:B------:R-:W2:Y:S01]  /*0a40*/  LDC R26, c[0x0][0x600] ;  /* 0x00018000ff1a7b82 */ /* 0x000ea20000000800 */
[-CC-:B----4-:R-:W-:Y:S02]  /*0a50*/  SHF.R.U64 R32, R22, R24.reuse, R9.reuse ;  /* 0x0000001816207219 */ /* 0x190fe40000001209 */
[----:B------:R-:W-:Y:S01]  /*0a60*/  SHF.R.U32.HI R7, RZ, R24, R9 ;  /* 0x00000018ff077219 */ /* 0x000fe20000011609 */
[----:B------:R-:W-:-:S04]  /*0a70*/  IMAD.MOV.U32 R9, RZ, RZ, 0x1 ;  /* 0x00000001ff097424 */ /* 0x000fc800078e00ff */
[----:B------:R-:W4:Y:S01]  /*0a80*/  LDC R21, c[0x0][0x648] ;  /* 0x00019200ff157b82 */ /* 0x000f220000000800 */
[-C--:B0-----:R-:W-:Y:S02]  /*0a90*/  SHF.L.U32 R6, R11, R28.reuse, RZ ;  /* 0x0000001c0b067219 */ /* 0x081fe400000006ff */
[--C-:B------:R-:W-:Y:S02]  /*0aa0*/  SHF.R.U64 R24, R32, R28, R7.reuse ;  /* 0x0000001c20187219 */ /* 0x100fe40000001207 */
[----:B------:R-:W-:Y:S02]  /*0ab0*/  LOP3.LUT R13, RZ, R6, RZ, 0x33, !PT ;  /* 0x00000006ff0d7212 */ /* 0x000fe400078e33ff */
[-C--:B------:R-:W-:Y:S01]  /*0ac0*/  SHF.R.U32.HI R7, RZ, R28.reuse, R7 ;  /* 0x0000001cff077219 */ /* 0x080fe20000011607 */
[----:B------:R-:W0:Y:S01]  /*0ad0*/  LDC R23, c[0x0][0x638] ;  /* 0x00018e00ff177b82 */ /* 0x000e220000000800 */
[----:B------:R-:W-:Y:S01]  /*0ae0*/  SHF.L.U32 R12, R9, R28, RZ ;  /* 0x0000001c090c7219 */ /* 0x000fe200000006ff */
[----:B------:R-:W-:-:S06]  /*0af0*/  IMAD.MOV.U32 R6, RZ, RZ, R24 ;  /* 0x000000ffff067224 */ /* 0x000fcc00078e0018 */
[----:B------:R-:W0:Y:S01]  /*0b00*/  LDC R69, c[0x0][0x610] ;  /* 0x00018400ff457b82 */ /* 0x000e220000000800 */
[----:B-1-3--:R-:W-:Y:S05]  /*0b10*/  @!P0 BRA `(.L_x_6) ;  /* 0x0000000000288947 */ /* 0x00afea0003800000 */
[----:B------:R-:W1:Y:S02]  /*0b20*/  LDC R11, c[0x0][0x64c] ;  /* 0x00019300ff0b7b82 */ /* 0x000e640000000800 */
[----:B-1----:R-:W-:-:S05]  /*0b30*/  IADD3 R11, P0, R24, R11, RZ ;  /* 0x0000000b180b7210 */ /* 0x002fca0007f1e0ff */
        /* <DEDUP_REMOVED lines=8> */
.L_x_6:
[----:B----4-:R-:W-:Y:S01]  /*0bc0*/  SHF.R.U64 R6, R6, R21, R7 ;  /* 0x0000001506067219 */ /* 0x010fe20000001207 */
[----:B--2---:R-:W-:Y:S01]  /*0bd0*/  VIADD R7, R26, 0xffffffff ;  /* 0xffffffff1a077836 */ /* 0x004fe20000000000 */
[----:B------:R-:W-:Y:S01]  /*0be0*/  LOP3.LUT R13, R32, R13, RZ, 0xc0, !PT ;  /* 0x0000000d200d7212 */ /* 0x000fe200078ec0ff */
[----:B------:R-:W-:Y:S02]  /*0bf0*/  IMAD.MOV R15, RZ, RZ, -R15 ;  /* 0x000000ffff0f7224 */ /* 0x000fe400078e0a0f */
[----:B------:R-:W-:Y:S02]  /*0c00*/  IMAD.MOV R8, RZ, RZ, -R6 ;  /* 0x000000ffff087224 */ /* 0x000fe400078e0a06 */
[----:B------:R-:W-:Y:S01]  /*0c10*/  IMAD R13, R12, R6, R13 ;  /* 0x000000060c0d7224 */ /* 0x000fe200078e020d */
[----:B------:R-:W-:Y:S01]  /*0c20*/  LOP3.LUT R6, R22, R7, RZ, 0xc0, !PT ;  /* 0x0000000716067212 */ /* 0x000fe200078ec0ff */
[----:B------:R-:W-:Y:S02]  /*0c30*/  @P3 IMAD R0, R20, R15, R5 ;  /* 0x0000000f14003224 */ /* 0x000fe400078e0205 */
[----:B0-----:R-:W-:-:S02]  /*0c40*/  IMAD R5, R8, R23, R24 ;  /* 0x0000001708057224 */ /* 0x001fc400078e0218 */
[----:B------:R-:W-:Y:S02]  /*0c50*/  IMAD R69, R13, R69, R0 ;  /* 0x000000450d457224 */ /* 0x000fe400078e0200 */
[----:B------:R-:W-:Y:S02]  /*0c60*/  IMAD R6, R5, R26, R6 ;  /* 0x0000001a05067224 */ /* 0x000fe400078e0206 */
[----:B------:R-:W-:-:S03]  /*0c70*/  IMAD.MOV.U32 R0, RZ, RZ, 0x1 ;  /* 0x00000001ff007424 */ /* 0x000fc600078e00ff */
[----:B------:R-:W-:Y:S02]  /*0c80*/  SEL R68, R6, R69, !P3 ;  /* 0x0000004506447207 */ /* 0x000fe40005800000 */
[----:B------:R-:W-:-:S07]  /*0c90*/  SEL R69, R69, R6, !P3 ;  /* 0x0000000645457207 */ /* 0x000fce0005800000 */
.L_x_4:
[----:B------:R-:W-:-:S08]  /*0ca0*/  NOP ;  /* 0x0000000000007918 */ /* 0x000fd00000000000 */
[----:B------:R-:W0:Y:S02]  /*0cb0*/  USETMAXREG.TRY_ALLOC.CTAPOOL UP0, 0xe8 ;  /* 0x000000e8000079c8 */ /* 0x000e240008000600 */
[----:B0-----:R-:W-:-:S13]  /*0cc0*/  PLOP3.LUT P0, PT, PT, PT, UP0, 0x80, 0x0 ;  /* 0x000000000000781c */ /* 0x001fda0003f0f008 */
[----:B------:R-:W-:Y:S05]  /*0cd0*/  @!P0 BRA `(.L_x_4) ;  /* 0xfffffffc00f08947 */ /* 0x000fea000383ffff */
[----:B------:R-:W-:Y:S01]  /*0ce0*/  ULDC.64 UR4, c[0x0][0x598] ;  /* 0x0001660000047ab9 */ /* 0x000fe20000000a00 */
[----:B------:R-:W-:Y:S01]  /*0cf0*/  ULDC.64 UR40, c[0x0][0x208] ;  /* 0x0000820000287ab9 */ /* 0x000fe20000000a00 */
[----:B------:R-:W-:-:S04]  /*0d00*/  ISETP.NE.U32.AND P0, PT, RZ, UR4, PT ;  /* 0x00000004ff007c0c */ /* 0x000fc8000bf05070 */
[----:B------:R-:W-:-:S13]  /*0d10*/  ISETP.NE.AND.EX P0, PT, RZ, UR5, PT, P0 ;  /* 0x00000005ff007c0c */ /* 0x000fda000bf05300 */
[----:B------:R-:W-:Y:S05]  /*0d20*/  @!P0 BRA `(.L_x_7) ;  /* 0x00000000001c8947 */ /* 0x000fea0003800000 */
[----:B------:R-:W0:Y:S02]  /*0d30*/  LDC.64 R6, c[0x0][0x598] ;  /* 0x00016600ff067b82 */ /* 0x000e240000000a00 */
[----:B0-----:R-:W2:Y:S02]  /*0d40*/  LDG.E.64 R6, desc[UR40][R6.64] ;  /* 0x0000002806067981 */ /* 0x001ea4000c1e1b00 */
[----:B--2---:R-:W-:-:S04]  /*0d50*/  ISETP.NE.U32.AND P0, PT, R6, RZ, PT ;  /* 0x000000ff0600720c */ /* 0x004fc80003f05070 */
[----:B------:R-:W-:-:S13]  /*0d60*/  ISETP.NE.AND.EX P0, PT, R7, RZ, PT, P0 ;  /* 0x000000ff0700720c */ /* 0x000fda0003f05300 */
[----:B------:R-:W-:Y:S05]  /*0d70*/  @!P0 BRA `(.L_x_7) ;  /* 0x0000000000088947 */ /* 0x000fea0003800000 */
[----:B------:R0:W5:Y:S01]  /*0d80*/  LD.E R19, desc[UR40][R6.64] ;  /* 0x0000002806137980 */ /* 0x000162000c101900 */
[----:B------:R-:W-:Y:S05]  /*0d90*/  BRA `(.L_x_8) ;  /* 0x0000000000247947 */ /* 0x000fea0003800000 */
.L_x_7:
[----:B------:R-:W-:Y:S02]  /*0da0*/  ULDC.64 UR4, c[0x0][0x588] ;  /* 0x0001620000047ab9 */ /* 0x000fe40000000a00 */
[----:B------:R-:W-:-:S04]  /*0db0*/  ISETP.NE.U32.AND P0, PT, RZ, UR4, PT ;  /* 0x00000004ff007c0c */ /* 0x000fc8000bf05070 */
[----:B------:R-:W-:-:S13]  /*0dc0*/  ISETP.NE.AND.EX P0, PT, RZ, UR5, PT, P0 ;  /* 0x00000005ff007c0c */ /* 0x000fda000bf05300 */
[----:B------:R-:W-:Y:S05]  /*0dd0*/  @!P0 BRA `(.L_x_9) ;  /* 0x00000000000c8947 */ /* 0x000fea0003800000 */
[----:B------:R-:W0:Y:S02]  /*0de0*/  LDC.64 R6, c[0x0][0x588] ;  /* 0x00016200ff067b82 */ /* 0x000e240000000a00 */
[----:B0-----:R1:W5:Y:S01]  /*0df0*/  LDG.E R19, desc[UR40][R6.64] ;  /* 0x0000002806137981 */ /* 0x001362000c1e1900 */
[----:B------:R-:W-:Y:S05]  /*0e00*/  BRA `(.L_x_8) ;  /* 0x0000000000087947 */ /* 0x000fea0003800000 */
.L_x_9:
[----:B------:R-:W-:Y:S02]  /*0e10*/  ULDC UR4, c[0x0][0x580] ;  /* 0x0001600000047ab9 */ /* 0x000fe40000000800 */
[----:B------:R-:W-:-:S07]  /*0e20*/  IMAD.U32 R19, RZ, RZ, UR4 ;  /* 0x00000004ff137e24 */ /* 0x000fce000f8e00ff */
.L_x_8:
[----:B------:R-:W-:Y:S02]  /*0e30*/  ULDC.64 UR4, c[0x0][0x5a0] ;  /* 0x0001680000047ab9 */ /* 0x000fe40000000a00 */
[----:B------:R-:W-:-:S04]  /*0e40*/  ISETP.NE.U32.AND P0, PT, RZ, UR4, PT ;  /* 0x00000004ff007c0c */ /* 0x000fc8000bf05070 */
[----:B------:R-:W-:-:S13]  /*0e50*/  ISETP.NE.AND.EX P0, PT, RZ, UR5, PT, P0 ;  /* 0x00000005ff007c0c */ /* 0x000fda000bf05300 */
[----:B------:R-:W-:Y:S05]  /*0e60*/  @!P0 BRA `(.L_x_10) ;  /* 0x00000000001c8947 */ /* 0x000fea0003800000 */
[----:B01----:R-:W0:Y:S02]  /*0e70*/  LDC.64 R6, c[0x0][0x5a0] ;  /* 0x00016800ff067b82 */ /* 0x003e240000000a00 */
[----:B0-----:R-:W2:Y:S02]  /*0e80*/  LDG.E.64 R6, desc[UR40][R6.64] ;  /* 0x0000002806067981 */ /* 0x001ea4000c1e1b00 */
[----:B--2---:R-:W-:-:S04]  /*0e90*/  ISETP.NE.U32.AND P0, PT, R6, RZ, PT ;  /* 0x000000ff0600720c */ /* 0x004fc80003f05070 */
[----:B------:R-:W-:-:S13]  /*0ea0*/  ISETP.NE.AND.EX P0, PT, R7, RZ, PT, P0 ;  /* 0x000000ff0700720c */ /* 0x000fda0003f05300 */
[----:B------:R-:W-:Y:S05]  /*0eb0*/  @!P0 BRA `(.L_x_10) ;  /* 0x0000000000088947 */ /* 0x000fea0003800000 */
[----:B------:R0:W5:Y:S01]  /*0ec0*/  LD.E R56, desc[UR40][R6.64] ;  /* 0x0000002806387980 */ /* 0x000162000c101900 */
[----:B------:R-:W-:Y:S05]  /*0ed0*/  BRA `(.L_x_11) ;  /* 0x0000000000247947 */ /* 0x000fea0003800000 */
.L_x_10:
[----:B------:R-:W-:Y:S02]  /*0ee0*/  ULDC.64 UR4, c[0x0][0x590] ;  /* 0x0001640000047ab9 */ /* 0x000fe40000000a00 */
[----:B------:R-:W-:-:S04]  /*0ef0*/  ISETP.NE.U32.AND P0, PT, RZ, UR4, PT ;  /* 0x00000004ff007c0c */ /* 0x000fc8000bf05070 */
[----:B------:R-:W-:-:S13]  /*0f00*/  ISETP.NE.AND.EX P0, PT, RZ, UR5, PT, P0 ;  /* 0x00000005ff007c0c */ /* 0x000fda000bf05300 */
[----:B------:R-:W-:Y:S05]  /*0f10*/  @!P0 BRA `(.L_x_12) ;  /* 0x00000000000c8947 */ /* 0x000fea0003800000 */
[----:B------:R-:W2:Y:S02]  /*0f20*/  LDC.64 R56, c[0x0][0x590] ;  /* 0x00016400ff387b82 */ /* 0x000ea40000000a00 */
[----:B--2---:R2:W5:Y:S01]  /*0f30*/  LDG.E R56, desc[UR40][R56.64] ;  /* 0x0000002838387981 */ /* 0x004562000c1e1900 */
[----:B------:R-:W-:Y:S05]  /*0f40*/  BRA `(.L_x_11) ;  /* 0x0000000000087947 */ /* 0x000fea0003800000 */
.L_x_12:
[----:B------:R-:W-:Y:S02]  /*0f50*/  ULDC UR4, c[0x0][0x584] ;  /* 0x0001610000047ab9 */ /* 0x000fe40000000800 */
[----:B------:R-:W-:-:S07]  /*0f60*/  IMAD.U32 R56, RZ, RZ, UR4 ;  /* 0x00000004ff387e24 */ /* 0x000fce000f8e00ff */
.L_x_11:
[----:B------:R-:W-:-:S13]  /*0f70*/  LOP3.LUT P0, RZ, R0, 0xff, RZ, 0xc0, !PT ;  /* 0x000000ff00ff7812 */ /* 0x000fda000780c0ff */
[----:B------:R-:W-:Y:S05]  /*0f80*/  @!P0 EXIT ;  /* 0x000000000000894d */ /* 0x000fea0003800000 */
[----:B------:R-:W3:Y:S01]  /*0f90*/  LDC R59, c[0x0][0x658] ;  /* 0x00019600ff3b7b82 */ /* 0x000ee20000000800 */
[----:B------:R-:W-:Y:S01]  /*0fa0*/  ULDC.64 UR6, c[0x0][0x288] ;  /* 0x0000a20000067ab9 */ /* 0x000fe20000000a00 */
[----:B------:R-:W-:Y:S01]  /*0fb0*/  LOP3.LUT R14, R14, 0x1, RZ, 0xc0, !PT ;  /* 0x000000010e0e7812 */ /* 0x000fe200078ec0ff */
[----:B------:R-:W-:Y:S01]  /*0fc0*/  UIADD3 UR4, UR7, 0x7f, URZ ;  /* 0x0000007f07047890 */ /* 0x000fe2000fffe03f */
[----:B------:R-:W-:Y:S01]  /*0fd0*/  SHF.R.U32.HI R0, RZ, 0x2, R3 ;  /* 0x00000002ff007819 */ /* 0x000fe20000011603 */
[----:B------:R-:W-:Y:S01]  /*0fe0*/  IMAD.U32 R5, RZ, RZ, UR6 ;  /* 0x00000006ff057e24 */ /* 0x000fe2000f8e00ff */
[----:B------:R-:W-:Y:S01]  /*0ff0*/  SHF.R.U32.HI R4, RZ, 0x1, R4 ;  /* 0x00000001ff047819 */ /* 0x000fe20000011604 */
[----:B------:R-:W-:Y:S01]  /*1000*/  USHF.R.S32.HI UR5, URZ, 0x1f, UR4 ;  /* 0x0000001f3f057899 */ /* 0x000fe20008011404 */
[----:B01----:R-:W0:Y:S01]  /*1010*/  LDC.64 R6, c[0x0][0x5c8] ;  /* 0x00017200ff067b82 */ /* 0x003e220000000a00 */
[----:B------:R-:W-:Y:S01]  /*1020*/  LOP3.LUT R60, R3, 0x3, RZ, 0xc0, !PT ;  /* 0x00000003033c7812 */ /* 0x000fe200078ec0ff */
[----:B------:R-:W-:Y:S01]  /*1030*/  IMAD.SHL.U32 R9, R14, 0x40, RZ ;  /* 0x000000400e097824 */ /* 0x000fe200078e00ff */
[----:B------:R-:W-:Y:S01]  /*1040*/  LOP3.LUT R0, R0, 0x7, RZ, 0xc0, !PT ;  /* 0x0000000700007812 */ /* 0x000fe200078ec0ff */
[----:B------:R-:W-:Y:S01]  /*1050*/  ULEA.HI UR5, UR5, UR4, URZ, 0x7 ;  /* 0x0000000405057291 */ /* 0x000fe2000f8f383f */
[----:B------:R-:W-:Y:S01]  /*1060*/  LOP3.LUT R23, R4, 0x30, RZ, 0xc0, !PT ;  /* 0x0000003004177812 */ /* 0x000fe200078ec0ff */
[----:B------:R-:W-:Y:S01]  /*1070*/  IMAD R60, R60, -0x2, R5 ;  /* 0xfffffffe3c3c7824 */ /* 0x000fe200078e0205 */
[--C-:B------:R-:W-:Y:S01]  /*1080*/  LOP3.LUT R22, R9, 0x40, R0.reuse, 0xe2, !PT ;  /* 0x0000004009167812 */ /* 0x100fe200078ee200 */
[----:B------:R-:W1:Y:S01]  /*1090*/  LDC R63, c[0x0][0x600] ;  /* 0x00018000ff3f7b82 */ /* 0x000e620000000800 */
[----:B------:R-:W-:Y:S01]  /*10a0*/  IADD3 R5, RZ, -R23, -R0 ;  /* 0x80000017ff057210 */ /* 0x000fe20007ffe800 */
[----:B------:R-:W-:Y:S01]  /*10b0*/  IMAD.MOV.U32 R0, RZ, RZ, -0x1 ;  /* 0xffffffffff007424 */ /* 0x000fe200078e00ff */
[----:B------:R-:W-:Y:S01]  /*10c0*/  USHF.R.S32.HI UR43, URZ, 0x7, UR5 ;  /* 0x000000073f2b7899 */ /* 0x000fe20008011405 */
[----:B------:R-:W-:Y:S01]  /*10d0*/  IMAD.MOV.U32 R4, RZ, RZ, 0x1 ;  /* 0x00000001ff047424 */ /* 0x000fe200078e00ff */
[C---:B------:R-:W-:Y:S01]  /*10e0*/  LOP3.LUT R62, R3.reuse, 0x80, RZ, 0xc0, !PT ;  /* 0x00000080033e7812 */ /* 0x040fe200078ec0ff */
[----:B------:R-:W-:Y:S01]  /*10f0*/  IMAD R5, R14, -0x40, R5 ;  /* 0xffffffc00e057824 */ /* 0x000fe200078e0205 */
[----:B------:R-:W-:Y:S01]  /*1100*/  UISETP.LT.AND UP0, UPT, UR43, 0x1, UPT ;  /* 0x000000012b00788c */ /* 0x000fe2000bf01270 */
[----:B---3--:R-:W-:Y:S01]  /*1110*/  SHF.L.U32 R0, R0, R59, RZ ;  /* 0x0000003b00007219 */ /* 0x008fe200000006ff */
[----:B------:R-:W-:Y:S01]  /*1120*/  ULDC UR4, c[0x0][0x284] ;  /* 0x0000a10000047ab9 */ /* 0x000fe20000000800 */
[----:B------:R-:W-:Y:S01]  /*1130*/  LOP3.LUT R22, R22, R23, RZ, 0xfc, !PT ;  /* 0x0000001716167212 */ /* 0x000fe200078efcff */
[----:B------:R-:W-:Y:S01]  /*1140*/  USEL UR44, UR43, 0x1, UP0 ;  /* 0x000000012b2c7887 */ /* 0x000fe20008000000 */
[----:B------:R-:W-:Y:S01]  /*1150*/  SHF.L.U32 R59, R4, R59, RZ ;  /* 0x0000003b043b7219 */ /* 0x000fe200000006ff */
[----:B------:R-:W-:Y:S01]  /*1160*/  IMAD.SHL.U32 R61, R3, 0x2, RZ ;  /* 0x00000002033d7824 */ /* 0x000fe200078e00ff */
[----:B------:R-:W-:Y:S01]  /*1170*/  LOP3.LUT R66, R18, 0x1, RZ, 0xfc, !PT ;  /* 0x0000000112427812 */ /* 0x000fe200078efcff */
[----:B------:R-:W-:Y:S01]  /*1180*/  VIADD R65, R5, UR4 ;  /* 0x0000000405417c36 */ /* 0x000fe20008000000 */
[C---:B0-----:R-:W-:Y:S01]  /*1190*/  SHF.L.U64.HI R58, R6.reuse, 0x3, R7 ;  /* 0x00000003063a7819 */ /* 0x041fe20000010207 */
[----:B--2---:R-:W-:Y:S01]  /*11a0*/  IMAD.SHL.U32 R57, R6, 0x8, RZ ;  /* 0x0000000806397824 */ /* 0x004fe200078e00ff */
[----:B------:R-:W-:Y:S01]  /*11b0*/  SHF.R.U32.HI R62, RZ, 0x7, R62 ;  /* 0x00000007ff3e7819 */ /* 0x000fe2000001163e */
[----:B------:R-:W-:Y:S01]  /*11c0*/  IMAD.MOV.U32 R23, RZ, RZ, RZ ;  /* 0x000000ffff177224 */ /* 0x000fe200078e00ff */
[----:B------:R-:W-:Y:S01]  /*11d0*/  LOP3.LUT R64, RZ, R0, RZ, 0x33, !PT ;  /* 0x00000000ff407212 */ /* 0x000fe200078e33ff */
[----:B------:R-:W-:Y:S01]  /*11e0*/  UIADD3 UR44, UR43, -UR44, URZ ;  /* 0x8000002c2b2c7290 */ /* 0x000fe2000fffe03f */
[----:B------:R-:W-:Y:S01]  /*11f0*/  UMOV UR36, URZ ;  /* 0x0000003f00247c82 */ /* 0x000fe20008000000 */
[----:B-1----:R-:W-:Y:S01]  /*1200*/  VIADD R63, R63, 0xffffffff ;  /* 0xffffffff3f3f7836 */ /* 0x002fe20000000000 */
[----:B------:R-:W-:-:S09]  /*1210*/  UMOV UR42, URZ ;  /* 0x0000003f002a7c82 */ /* 0x000fd20008000000 */
.L_x_94:
[----:B0-----:R-:W0:Y:S01]  /*1220*/  SHFL.IDX PT, R0, R62, RZ, 0x1f ;  /* 0x00001fff3e007589 */ /* 0x001e2200000e0000 */
[----:B-1----:R-:W1:Y:S01]  /*1230*/  S2UR UR7, SR_CgaCtaId ;  /* 0x00000000000779c3 */ /* 0x002e620000008800 */
[----:B------:R-:W-:Y:S01]  /*1240*/  UMOV UR6, 0x400 ;  /* 0x0000040000067882 */ /* 0x000fe20000000000 */
[----:B0-----:R-:W-:Y:S01]  /*1250*/  R2UR UR4, R0 ;  /* 0x00000000000472ca */ /* 0x001fe200000e0000 */
[----:B-1----:R-:W-:-:S12]  /*1260*/  ULEA UR46, UR7, UR6, 0x18 ;  /* 0x00000006072e7291 */ /* 0x002fd8000f8ec03f */
[----:B------:R-:W-:-:S04]  /*1270*/  ULEA.HI UR5, UR4, UR4, URZ, 0x1 ;  /* 0x0000000404057291 */ /* 0x000fc8000f8f083f */
[----:B------:R-:W-:-:S04]  /*1280*/  ULOP3.LUT UR5, UR5, 0x7fffe, URZ, 0xc0, !UPT ;  /* 0x0007fffe05057892 */ /* 0x000fc8000f8ec03f */
[----:B------:R-:W-:-:S03]  /*1290*/  UIADD3 UR5, UR4, -UR5, URZ ;  /* 0x8000000504057290 */ /* 0x000fc6000fffe03f */
[----:B------:R-:W-:Y:S01]  /*12a0*/  ULDC UR4, c[0x0][0x28c] ;  /* 0x0000a30000047ab9 */ /* 0x000fe20000000800 */
[----:B------:R-:W-:Y:S01]  /*12b0*/  ULEA UR5, UR5, UR46, 0xd ;  /* 0x0000002e05057291 */ /* 0x000fe2000f8e683f */
[----:B------:R-:W-:-:S03]  /*12c0*/  ISETP.LT.AND P0, PT, RZ, UR4, PT ;  /* 0x00000004ff007c0c */ /* 0x000fc6000bf01270 */
[----:B------:R-:W-:-:S04]  /*12d0*/  UIADD3 UR5, UR5, 0x180, URZ ;  /* 0x0000018005057890 */ /* 0x000fc8000fffe03f */
[----:B------:R-:W-:-:S04]  /*12e0*/  USHF.R.U32.HI UR5, URZ, 0x4, UR5 ;  /* 0x000000043f057899 */ /* 0x000fc80008011605 */
[----:B------:R-:W-:-:S04]  /*12f0*/  ULOP3.LUT UR5, UR5, 0x3fff, URZ, 0xc0, !UPT ;  /* 0x00003fff05057892 */ /* 0x000fc8000f8ec03f */
[----:B------:R-:W-:Y:S01]  /*1300*/  ULOP3.LUT UR45, UR5, 0x10000, URZ, 0xfc, !UPT ;  /* 0x00010000052d7892 */ /* 0x000fe2000f8efc3f */
[----:B---345:R-:W-:Y:S11]  /*1310*/  @P0 BRA `(.L_x_13) ;  /* 0x0000000000400947 */ /* 0x038ff60003800000 */
[----:B------:R-:W-:Y:S01]  /*1320*/  MOV R0, 0x0 ;  /* 0x0000000000007802 */ /* 0x000fe20000000f00 */
[----:B------:R-:W-:Y:S01]  /*1330*/  ULDC.64 UR4, c[0x4][0x68] ;  /* 0x01001a0000047ab9 */ /* 0x000fe20000000a00 */
[----:B------:R-:W-:Y:S01]  /*1340*/  ULDC.64 UR6, c[0x4][0x8] ;  /* 0x0100020000067ab9 */ /* 0x000fe20000000a00 */
[----:B------:R-:W-:Y:S01]  /*1350*/  IMAD.U32 R4, RZ, RZ, UR4 ;  /* 0x00000004ff047e24 */ /* 0x000fe2000f8e00ff */
[----:B------:R0:W1:Y:S01]  /*1360*/  LDC.64 R14, c[0x4][R0] ;  /* 0x01000000000e7b82 */ /* 0x0000620000000a00 */
[----:B------:R-:W-:Y:S01]  /*1370*/  IMAD.U32 R5, RZ, RZ, UR5 ;  /* 0x00000005ff057e24 */ /* 0x000fe2000f8e00ff */
[----:B------:R-:W-:Y:S01]  /*1380*/  ULDC.64 UR4, c[0x4][0x70] ;  /* 0x01001c0000047ab9 */ /* 0x000fe20000000a00 */
[----:B------:R-:W-:Y:S02]  /*1390*/  IMAD.U32 R10, RZ, RZ, UR6 ;  /* 0x00000006ff0a7e24 */ /* 0x000fe4000f8e00ff */
[----:B------:R-:W-:Y:S02]  /*13a0*/  IMAD.U32 R6, RZ, RZ, UR4 ;  /* 0x00000004ff067e24 */ /* 0x000fe4000f8e00ff */
[----:B------:R-:W-:-:S02]  /*13b0*/  IMAD.U32 R7, RZ, RZ, UR5 ;  /* 0x00000005ff077e24 */ /* 0x000fc4000f8e00ff */
[----:B------:R-:W-:Y:S02]  /*13c0*/  IMAD.U32 R11, RZ, RZ, UR7 ;  /* 0x00000007ff0b7e24 */ /* 0x000fe4000f8e00ff */
[----:B------:R-:W-:Y:S02]  /*13d0*/  IMAD.MOV.U32 R8, RZ, RZ, 0x1e1 ;  /* 0x000001e1ff087424 */ /* 0x000fe400078e00ff */
[----:B------:R-:W-:Y:S02]  /*13e0*/  IMAD.MOV.U32 R12, RZ, RZ, 0x1 ;  /* 0x00000001ff0c7424 */ /* 0x000fe400078e00ff */
[----:B0-----:R-:W-:-:S07]  /*13f0*/  IMAD.MOV.U32 R13, RZ, RZ, RZ ;  /* 0x000000ffff0d7224 */ /* 0x001fce00078e00ff */
[----:B------:R-:W-:-:S07]  /*1400*/  LEPC R20, `(.L_x_13) ;  /* 0x000000001014794e */ /* 0x000fce0000000000 */
[----:B-1---5:R-:W-:Y:S05]  /*1410*/  CALL.ABS.NOINC R14 ;  /* 0x000000000e007343 */ /* 0x022fea0003c00000 */
.L_x_13:
[----:B------:R-:W-:-:S13]  /*1420*/  ISETP.NE.AND P0, PT, R66, 0x3, PT ;  /* 0x000000034200780c */ /* 0x000fda0003f05270 */
[----:B------:R-:W-:Y:S05]  /*1430*/  @!P0 BRA `(.L_x_14) ;  /* 0x0000000000048947 */ /* 0x000fea0003800000 */
[----:B------:R-:W-:Y:S01]  /*1440*/  BPT.TRAP 0x1 ;  /* 0x000000040000795c */ /* 0x000fe20000300000 */
.L_x_14:
[----:B------:R-:W-:Y:S02]  /*1450*/  IMAD.U32 R3, RZ, RZ, UR42 ;  /* 0x0000002aff037e24 */ /* 0x000fe4000f8e00ff */
[----:B------:R-:W-:-:S03]  /*1460*/  IMAD.U32 R0, RZ, RZ, UR36 ;  /* 0x00000024ff007e24 */ /* 0x000fc6000f8e00ff */
[----:B------:R-:W-:Y:S02]  /*1470*/  LEA R3, R3, UR46, 0x3 ;  /* 0x0000002e03037c11 */ /* 0x000fe4000f8e18ff */
[----:B------:R-:W-:-:S04]  /*1480*/  SHF.L.U32 R0, R0, 0x1f, RZ ;  /* 0x0000001f00007819 */ /* 0x000fc800000006ff */
[----:B------:R0:W1:Y:S01]  /*1490*/  SYNCS.PHASECHK.TRANS64.TRYWAIT P1, [R3+URZ], R0 ;  /* 0x00000000030075a7 */ /* 0x000062000802017f */
[----:B------:R-:W-:Y:S05]  /*14a0*/  @!P0 BRA `(.L_x_15) ;  /* 0x0000000000048947 */ /* 0x000fea0003800000 */
[----:B------:R-:W-:Y:S01]  /*14b0*/  BPT.TRAP 0x1 ;  /* 0x000000040000795c */ /* 0x000fe20000300000 */
.L_x_15:
[----:B------:R-:W-:-:S05]  /*14c0*/  IMAD.U32 R4, RZ, RZ, UR44 ;  /* 0x0000002cff047e24 */ /* 0x000fca000f8e00ff */
[----:B------:R-:W-:Y:S01]  /*14d0*/  ISETP.GE.AND P2, PT, R4, 0x1, PT ;  /* 0x000000010400780c */ /* 0x000fe20003f46270 */
[----:B-1----:R-:W-:-:S12]  /*14e0*/  @P1 BRA `(.L_x_16) ;  /* 0x0000000000081947 */ /* 0x002fd80003800000 */
[----:B------:R-:W1:Y:S02]  /*14f0*/  SYNCS.PHASECHK.TRANS64.TRYWAIT P1, [R3+URZ], R0 ;  /* 0x00000000030075a7 */ /* 0x000e64000802017f */
[----:B-1----:R-:W-:Y:S05]  /*1500*/  @!P1 BRA `(.L_x_17) ;  /* 0x0000005400a49947 */ /* 0x002fea0003800000 */
.L_x_16:
[----:B------:R-:W-:Y:S05]  /*1510*/  WARPSYNC.ALL ;  /* 0x0000000000007948 */ /* 0x000fea0003800000 */
[----:B------:R-:W-:Y:S01]  /*1520*/  UIADD3 UR4, UR46, 0x70180, URZ ;  /* 0x000701802e047890 */ /* 0x000fe2000fffe03f */
[----:B------:R-:W-:Y:S01]  /*1530*/  WARPGROUP.ARRIVE ;  /* 0x00000000000079c5 */ /* 0x000fe20000000000 */
[----:B------:R-:W-:Y:S02]  /*1540*/  ULEA UR6, UR42, UR45, 0xc ;  /* 0x0000002d2a067291 */ /* 0x000fe4000f8e603f */
[----:B------:R-:W-:Y:S01]  /*1550*/  USHF.R.U32.HI UR4, URZ, 0x4, UR4 ;  /* 0x000000043f047899 */ /* 0x000fe20008011604 */
[----:B------:R-:W-:Y:S01]  /*1560*/  UMOV UR13, 0x40000040 ;  /* 0x40000040000d7882 */ /* 0x000fe20000000000 */
[----:B------:R-:W-:-:S02]  /*1570*/  UMOV UR15, 0x40000040 ;  /* 0x40000040000f7882 */ /* 0x000fc40000000000 */
[----:B------:R-:W-:Y:S01]  /*1580*/  ULOP3.LUT UR4, UR4, 0x3fff, URZ, 0xc0, !UPT ;  /* 0x00003fff04047892 */ /* 0x000fe2000f8ec03f */
[----:B------:R-:W-:Y:S01]  /*1590*/  UMOV UR12, UR6 ;  /* 0x00000006000c7c82 */ /* 0x000fe20008000000 */
[----:B------:R-:W-:Y:S02]  /*15a0*/  UMOV UR5, 0x40000040 ;  /* 0x4000004000057882 */ /* 0x000fe40000000000 */
[----:B------:R-:W-:Y:S01]  /*15b0*/  ULOP3.LUT UR8, UR4, 0x10000, URZ, 0xfc, !UPT ;  /* 0x0001000004087892 */ /* 0x000fe2000f8efc3f */
[----:B------:R-:W-:-:S03]  /*15c0*/  UMOV UR7, 0x40000040 ;  /* 0x4000004000077882 */ /* 0x000fc60000000000 */
[----:B------:R-:W-:-:S04]  /*15d0*/  ULEA UR4, UR42, UR8, 0xb ;  /* 0x000000082a047291 */ /* 0x000fc8000f8e583f */
[----:B------:R-:W-:-:S03]  /*15e0*/  UIADD3 UR9, UR4, 0x606, URZ ;  /* 0x0000060604097890 */ /* 0x000fc6000fffe03f */
[----:B------:R-:W-:Y:S02]  /*15f0*/  UMOV UR14, UR4 ;  /* 0x00000004000e7c82 */ /* 0x000fe40008000000 */
[----:B------:R-:W-:Y:S01]  /*1600*/  HGMMA.64x64x8.F32.TF32 R24, gdesc[UR12], RZ, !UPT, gsb0 ;  /* 0x04e000000c1879f0 */ /* 0x000fe2000c0028ff */
[----:B------:R-:W-:Y:S02]  /*1610*/  UIADD3 UR12, UR6, 0x2, URZ ;  /* 0x00000002060c7890 */ /* 0x000fe4000fffe03f */
[----:B------:R-:W-:Y:S01]  /*1620*/  UIADD3 UR14, UR4, 0x2, URZ ;  /* 0x00000002040e7890 */ /* 0x000fe2000fffe03f */
[----:B------:R-:W-:Y:S01]  /*1630*/  UMOV UR13, 0x40000040 ;  /* 0x40000040000d7882 */ /* 0x000fe20000000000 */
[----:B------:R-:W-:Y:S01]  /*1640*/  UMOV UR15, 0x40000040 ;  /* 0x40000040000f7882 */ /* 0x000fe20000000000 */
[----:B------:R-:W-:Y:S02]  /*1650*/  WARPGROUP.DEPBAR.LE gsb0, 0x0 ;  /* 0x00008000000079c5 */ /* 0x000fe40000010000 */
[----:B------:R-:W-:-:S06]  /*1660*/  WARPGROUP.ARRIVE ;  /* 0x00000000000079c5 */ /* 0x000fcc0000000000 */
[----:B------:R-:W-:Y:S01]  /*1670*/  HGMMA.64x64x8.F32.TF32 R24, gdesc[UR12], R24, gsb0 ;  /* 0x04e000000c1879f0 */ /* 0x000fe20008002818 */
        /* <DEDUP_REMOVED lines=88> */
[----:B------:R-:W-:-:S07]  /*1c00*/  UIADD3 UR6, UR6, 0xc06, URZ ;  /* 0x00000c0606067890 */ /* 0x000fce000fffe03f */
[----:B------:R-:W-:Y:S01]  /*1c10*/  UMOV UR4, UR6 ;  /* 0x0000000600047c82 */ /* 0x000fe20008000000 */
[----:B------:R-:W-:Y:S01]  /*1c20*/  UMOV UR6, UR9 ;  /* 0x0000000900067c82 */ /* 0x000fe20008000000 */
[----:B------:R-:W-:Y:S02]  /*1c30*/  WARPGROUP.DEPBAR.LE gsb0, 0x0 ;  /* 0x00008000000079c5 */ /* 0x000fe40000010000 */
[----:B------:R-:W-:-:S06]  /*1c40*/  WARPGROUP.ARRIVE ;  /* 0x00000000000079c5 */ /* 0x000fcc0000000000 */
[----:B------:R-:W-:Y:S03]  /*1c50*/  HGMMA.64x64x8.F32.TF32 R24, gdesc[UR12], R24, gsb0 ;  /* 0x04e000000c1879f0 */ /* 0x000fe60008002818 */
[----:B------:R-:W-:Y:S02]  /*1c60*/  WARPGROUP.DEPBAR.LE gsb0, 0x0 ;  /* 0x00008000000079c5 */ /* 0x000fe40000010000 */
[----:B------:R-:W-:-:S06]  /*1c70*/  WARPGROUP.ARRIVE ;  /* 0x00000000000079c5 */ /* 0x000fcc0000000000 */
[----:B------:R-:W-:Y:S03]  /*1c80*/  HGMMA.64x64x8.F32.TF32 R24, gdesc[UR4], R24, gsb0 ;  /* 0x04e00000041879f0 */ /* 0x000fe60008002818 */
[----:B------:R-:W-:Y:S02]  /*1c90*/  WARPGROUP.DEPBAR.LE gsb0, 0x0 ;  /* 0x00008000000079c5 */ /* 0x000fe40000010000 */
[----:B------:R-:W-:Y:S05]  /*1ca0*/  @!P2 BRA `(.L_x_18) ;  /* 0x00000008006ca947 */ /* 0x000fea0003800000 */
[----:B------:R-:W-:Y:S01]  /*1cb0*/  UIADD3 UR13, UR42, 0x1, URZ ;  /* 0x000000012a0d7890 */ /* 0x000fe2000fffe03f */
[----:B01----:R-:W-:Y:S01]  /*1cc0*/  IMAD.U32 R0, RZ, RZ, UR44 ;  /* 0x0000002cff007e24 */ /* 0x003fe2000f8e00ff */
[----:B------:R-:W-:Y:S02]  /*1cd0*/  UMOV UR9, UR42 ;  /* 0x0000002a00097c82 */ /* 0x000fe40008000000 */
[----:B------:R-:W-:-:S04]  /*1ce0*/  UISETP.NE.AND UP0, UPT, UR13, 0x7, UPT ;  /* 0x000000070d00788c */ /* 0x000fc8000bf05270 */
[----:B------:R-:W-:Y:S02]  /*1cf0*/  USEL UR4, URZ, 0x1, UP0 ;  /* 0x000000013f047887 */ /* 0x000fe40008000000 */
[----:B------:R-:W-:Y:S02]  /*1d00*/  USEL UR13, UR13, URZ, UP0 ;  /* 0x0000003f0d0d7287 */ /* 0x000fe40008000000 */
[----:B------:R-:W-:-:S06]  /*1d10*/  ULOP3.LUT UR4, UR36, UR4, URZ, 0x3c, !UPT ;  /* 0x0000000424047292 */ /* 0x000fcc000f8e3c3f */
[----:B------:R-:W-:-:S07]  /*1d20*/  IMAD.U32 R5, RZ, RZ, UR4 ;  /* 0x00000004ff057e24 */ /* 0x000fce000f8e00ff */
.L_x_25:
[----:B01----:R-:W-:Y:S05]  /*1d30*/  @!P0 BRA `(.L_x_19) ;  /* 0x0000000000048947 */ /* 0x003fea0003800000 */
[----:B------:R-:W-:Y:S01]  /*1d40*/  BPT.TRAP 0x1 ;  /* 0x000000040000795c */ /* 0x000fe20000300000 */
.L_x_19:
[----:B------:R-:W0:Y:S01]  /*1d50*/  S2UR UR4, SR_CgaCtaId ;  /* 0x00000000000479c3 */ /* 0x000e220000008800 */
[----:B------:R-:W-:Y:S01]  /*1d60*/  UMOV UR10, 0x400 ;  /* 0x00000400000a7882 */ /* 0x000fe20000000000 */
[----:B------:R-:W-:Y:S01]  /*1d70*/  SHF.L.U32 R3, R5, 0x1f, RZ ;  /* 0x0000001f05037819 */ /* 0x000fe200000006ff */
[----:B0-----:R-:W-:-:S04]  /*1d80*/  ULEA UR10, UR4, UR10, 0x18 ;  /* 0x0000000a040a7291 */ /* 0x001fc8000f8ec03f */
[----:B------:R-:W-:-:S09]  /*1d90*/  ULEA UR4, UR13, UR10, 0x3 ;  /* 0x0000000a0d047291 */ /* 0x000fd2000f8e183f */
[----:B------:R0:W1:Y:S01]  /*1da0*/  SYNCS.PHASECHK.TRANS64.TRYWAIT P1, [UR4], R3 ;  /* 0x00000003ff0075a7 */ /* 0x0000620008020144 */
[----:B------:R-:W-:Y:S05]  /*1db0*/  @!P0 BRA `(.L_x_20) ;  /* 0x0000000000048947 */ /* 0x000fea0003800000 */
[----:B------:R-:W-:Y:S01]  /*1dc0*/  BPT.TRAP 0x1 ;  /* 0x000000040000795c */ /* 0x000fe20000300000 */
.L_x_20:
[----:B-1----:R-:W-:Y:S05]  /*1dd0*/  @P1 BRA `(.L_x_21) ;  /* 0x0000000000081947 */ /* 0x002fea0003800000 */
[----:B------:R-:W1:Y:S02]  /*1de0*/  SYNCS.PHASECHK.TRANS64.TRYWAIT P1, [UR4], R3 ;  /* 0x00000003ff0075a7 */ /* 0x000e640008020144 */
[----:B-1----:R-:W-:Y:S05]  /*1df0*/  @!P1 BRA `(.L_x_22) ;  /* 0x0000004c007c9947 */ /* 0x002fea0003800000 */
.L_x_21:
[----:B------:R-:W-:Y:S01]  /*1e00*/  ULEA UR12, UR13, UR8, 0xb ;  /* 0x000000080d0c7291 */ /* 0x000fe2000f8e583f */
[----:B------:R-:W-:Y:S01]  /*1e10*/  WARPGROUP.ARRIVE ;  /* 0x00000000000079c5 */ /* 0x000fe20000000000 */
[----:B------:R-:W-:Y:S01]  /*1e20*/  ULEA UR11, UR13, UR45, 0xc ;  /* 0x0000002d0d0b7291 */ /* 0x000fe2000f8e603f */
[----:B------:R-:W-:Y:S01]  /*1e30*/  UMOV UR7, 0x40000040 ;  /* 0x4000004000077882 */ /* 0x000fe20000000000 */
[----:B------:R-:W-:-:S03]  /*1e40*/  UMOV UR5, 0x40000040 ;  /* 0x4000004000057882 */ /* 0x000fc60000000000 */
[----:B------:R-:W-:Y:S02]  /*1e50*/  UMOV UR6, UR12 ;  /* 0x0000000c00067c82 */ /* 0x000fe40008000000 */
[----:B------:R-:W-:Y:S02]  /*1e60*/  UMOV UR4, UR11 ;  /* 0x0000000b00047c82 */ /* 0x000fe40008000000 */
[----:B------:R-:W-:Y:S01]  /*1e70*/  HGMMA.64x64x8.F32.TF32 R24, gdesc[UR4], R24, gsb0 ;  /* 0x04e00000041879f0 */ /* 0x000fe20008002818 */
[----:B------:R-:W-:Y:S02]  /*1e80*/  UIADD3 UR6, UR12, 0x2, URZ ;  /* 0x000000020c067890 */ /* 0x000fe4000fffe03f */
[----:B------:R-:W-:Y:S01]  /*1e90*/  UIADD3 UR4, UR11, 0x2, URZ ;  /* 0x000000020b047890 */ /* 0x000fe2000fffe03f */
[----:B------:R-:W-:Y:S01]  /*1ea0*/  UMOV UR7, 0x40000040 ;  /* 0x4000004000077882 */ /* 0x000fe20000000000 */
[----:B------:R-:W-:Y:S01]  /*1eb0*/  UMOV UR5, 0x40000040 ;  /* 0x4000004000057882 */ /* 0x000fe20000000000 */
[----:B------:R-:W-:-:S02]  /*1ec0*/  WARPGROUP.DEPBAR.LE gsb0, 0x0 ;  /* 0x00008000000079c5 */ /* 0x000fc40000010000 */
        /* <DEDUP_REMOVED lines=99> */
[----:B------:R-:W-:Y:S03]  /*2500*/  HGMMA.64x64x8.F32.TF32 R24, gdesc[UR4], R24, gsb0 ;  /* 0x04e00000041879f0 */ /* 0x000fe60008002818 */
[----:B------:R-:W-:Y:S02]  /*2510*/  WARPGROUP.DEPBAR.LE gsb0, 0x0 ;  /* 0x00008000000079c5 */ /* 0x000fe40000010000 */
[----:B------:R-:W-:Y:S05]  /*2520*/  @!P0 BRA `(.L_x_23) ;  /* 0x0000000000048947 */ /* 0x000fea0003800000 */
[----:B------:R-:W-:Y:S01]  /*2530*/  BPT.TRAP 0x1 ;  /* 0x000000040000795c */ /* 0x000fe20000300000 */
.L_x_23:
[----:B------:R-:W-:Y:S01]  /*2540*/  ULEA UR10, UR9, UR10, 0x3 ;  /* 0x0000000a090a7291 */ /* 0x000fe2000f8e183f */
[----:B------:R-:W-:-:S03]  /*2550*/  ISETP.GT.U32.AND P1, PT, R18, 0x1, PT ;  /* 0x000000011200780c */ /* 0x000fc60003f24070 */
[----:B------:R-:W-:-:S04]  /*2560*/  UIADD3 UR10, UR10, 0x38, URZ ;  /* 0x000000380a0a7890 */ /* 0x000fc8000fffe03f */
[----:B------:R-:W-:-:S09]  /*2570*/  UPRMT UR10, URZ, 0x654, UR10 ;  /* 0x000006543f0a7896 */ /* 0x000fd2000800000a */
[----:B------:R-:W-:Y:S01]  /*2580*/  SYNCS.ARRIVE.TRANS64.RED.A1T0 RZ, [UR10], RZ ;  /* 0x000000ffffff79a7 */ /* 0x000fe2000810040a */
[----:B------:R-:W-:Y:S05]  /*2590*/  @P1 BRA `(.L_x_24) ;  /* 0x0000000000041947 */ /* 0x000fea0003800000 */
[----:B------:R-:W-:Y:S01]  /*25a0*/  BPT.TRAP 0x1 ;  /* 0x000000040000795c */ /* 0x000fe20000300000 */
.L_x_24:
[----:B------:R-:W-:Y:S01]  /*25b0*/  UIADD3 UR13, UR13, 0x1, URZ ;  /* 0x000000010d0d7890 */ /* 0x000fe2000fffe03f */
[C---:B------:R-:W-:Y:S01]  /*25c0*/  ISETP.GT.AND P1, PT, R0.reuse, 0x1, PT ;  /* 0x000000010000780c */ /* 0x040fe20003f24270 */
[----:B------:R-:W-:Y:S01]  /*25d0*/  UIADD3 UR9, UR9, 0x1, URZ ;  /* 0x0000000109097890 */ /* 0x000fe2000fffe03f */
[----:B------:R-:W-:Y:S01]  /*25e0*/  VIADD R0, R0, 0xffffffff ;  /* 0xffffffff00007836 */ /* 0x000fe20000000000 */
[----:B------:R-:W-:Y:S02]  /*25f0*/  UISETP.NE.AND UP0, UPT, UR13, 0x7, UPT ;  /* 0x000000070d00788c */ /* 0x000fe4000bf05270 */
[----:B------:R-:W-:Y:S02]  /*2600*/  UISETP.NE.AND UP1, UPT, UR9, 0x7, UPT ;  /* 0x000000070900788c */ /* 0x000fe4000bf25270 */
[----:B------:R-:W-:Y:S02]  /*2610*/  USEL UR4, URZ, 0x1, UP0 ;  /* 0x000000013f047887 */ /* 0x000fe40008000000 */
[----:B------:R-:W-:-:S02]  /*2620*/  USEL UR13, UR13, URZ, UP0 ;  /* 0x0000003f0d0d7287 */ /* 0x000fc40008000000 */
[----:B------:R-:W-:Y:S02]  /*2630*/  USEL UR9, UR9, URZ, UP1 ;  /* 0x0000003f09097287 */ /* 0x000fe40008800000 */
[----:B------:R-:W-:Y:S01]  /*2640*/  LOP3.LUT R5, R5, UR4, RZ, 0x3c, !PT ;  /* 0x0000000405057c12 */ /* 0x000fe2000f8e3cff */
[----:B------:R-:W-:Y:S09]  /*2650*/  @P1 BRA `(.L_x_25) ;  /* 0xfffffff400b41947 */ /* 0x000ff2000383ffff */
.L_x_18:
[----:B01----:R-:W0:Y:S02]  /*2660*/  LDC R0, c[0x0][0x28c] ;  /* 0x0000a300ff007b82 */ /* 0x003e240000000800 */
[----:B0-----:R-:W-:-:S13]  /*2670*/  ISETP.GE.AND P1, PT, R0, 0x1, PT ;  /* 0x000000010000780c */ /* 0x001fda0003f26270 */
[----:B------:R-:W-:Y:S05]  /*2680*/  @!P1 BRA `(.L_x_26) ;  /* 0x0000000000489947 */ /* 0x000fea0003800000 */
[----:B------:R-:W-:Y:S05]  /*2690*/  @!P0 BRA `(.L_x_27) ;  /* 0x0000000000048947 */ /* 0x000fea0003800000 */
[----:B------:R-:W-:Y:S01]  /*26a0*/  BPT.TRAP 0x1 ;  /* 0x000000040000795c */ /* 0x000fe20000300000 */
.L_x_27:
[----:B------:R-:W0:Y:S01]  /*26b0*/  S2UR UR7, SR_CgaCtaId ;  /* 0x00000000000779c3 */ /* 0x000e220000008800 */
[----:B------:R-:W-:Y:S01]  /*26c0*/  UIADD3 UR6, UR44, UR42, URZ ;  /* 0x0000002a2c067290 */ /* 0x000fe2000fffe03f */
[----:B------:R-:W-:-:S03]  /*26d0*/  ISETP.GT.U32.AND P0, PT, R18, 0x1, PT ;  /* 0x000000011200780c */ /* 0x000fc60003f04070 */
[----:B------:R-:W-:-:S04]  /*26e0*/  UIMAD.WIDE.U32 UR4, UR6, 0x24924925, URZ ;  /* 0x24924925060478a5 */ /* 0x000fc8000f8e003f */
[----:B------:R-:W-:-:S04]  /*26f0*/  UIADD3 UR4, UR6, -UR5, URZ ;  /* 0x8000000506047290 */ /* 0x000fc8000fffe03f */
[----:B------:R-:W-:-:S03]  /*2700*/  ULEA.HI UR4, UR4, UR5, URZ, 0x1f ;  /* 0x0000000504047291 */ /* 0x000fc6000f8ff83f */
[----:B------:R-:W-:Y:S01]  /*2710*/  UMOV UR5, 0x400 ;  /* 0x0000040000057882 */ /* 0x000fe20000000000 */
[----:B------:R-:W-:-:S04]  /*2720*/  USHF.R.U32.HI UR4, URZ, 0x2, UR4 ;  /* 0x000000023f047899 */ /* 0x000fc80008011604 */
[----:B------:R-:W-:Y:S02]  /*2730*/  UIMAD UR4, UR4, -0x7, UR6 ;  /* 0xfffffff9040478a4 */ /* 0x000fe4000f8e0206 */
[----:B0-----:R-:W-:-:S04]  /*2740*/  ULEA UR5, UR7, UR5, 0x18 ;  /* 0x0000000507057291 */ /* 0x001fc8000f8ec03f */
[----:B------:R-:W-:-:S04]  /*2750*/  ULEA UR4, UR4, UR5, 0x3 ;  /* 0x0000000504047291 */ /* 0x000fc8000f8e183f */
[----:B------:R-:W-:-:S04]  /*2760*/  UIADD3 UR4, UR4, 0x38, URZ ;  /* 0x0000003804047890 */ /* 0x000fc8000fffe03f */
[----:B------:R-:W-:-:S09]  /*2770*/  UPRMT UR4, URZ, 0x654, UR4 ;  /* 0x000006543f047896 */ /* 0x000fd20008000004 */
[----:B------:R-:W-:Y:S01]  /*2780*/  SYNCS.ARRIVE.TRANS64.RED.A1T0 RZ, [UR4], RZ ;  /* 0x000000ffffff79a7 */ /* 0x000fe20008100404 */
[----:B------:R-:W-:Y:S05]  /*2790*/  @P0 BRA `(.L_x_26) ;  /* 0x0000000000040947 */ /* 0x000fea0003800000 */
[----:B------:R-:W-:Y:S01]  /*27a0*/  BPT.TRAP 0x1 ;  /* 0x000000040000795c */ /* 0x000fe20000300000 */
.L_x_26:
[----:B------:R-:W-:Y:S01]  /*27b0*/  UISETP.GE.U32.AND UP1, UPT, UR43, 0x7, UPT ;  /* 0x000000072b00788c */ /* 0x000fe2000bf26070 */
[----:B------:R-:W-:Y:S01]  /*27c0*/  IMAD.SHL.U32 R6, R68, 0x40, RZ ;  /* 0x0000004044067824 */ /* 0x000fe200078e00ff */
[----:B------:R-:W-:Y:S01]  /*27d0*/  UIADD3 UR42, UR43, UR42, URZ ;  /* 0x0000002a2b2a7290 */ /* 0x000fe2000fffe03f */
[----:B------:R-:W-:Y:S01]  /*27e0*/  SHF.R.S32.HI R9, RZ, 0x1f, R67 ;  /* 0x0000001fff097819 */ /* 0x000fe20000011443 */
[----:B------:R-:W-:Y:S01]  /*27f0*/  ULDC UR10, c[0x0][0x288] ;  /* 0x0000a200000a7ab9 */ /* 0x000fe20000000800 */
[----:B------:R-:W-:Y:S01]  /*2800*/  IMAD.SHL.U32 R8, R69, 0x80, RZ ;  /* 0x0000008045087824 */ /* 0x000fe200078e00ff */
[C---:B------:R-:W-:Y:S01]  /*2810*/  LOP3.LUT R10, R6.reuse, 0x6, R61, 0xf8, !PT ;  /* 0x00000006060a7812 */ /* 0x040fe200078ef83d */
[----:B------:R-:W-:Y:S01]  /*2820*/  UISETP.GT.U32.AND UP0, UPT, UR42, 0x6, UPT ;  /* 0x000000062a00788c */ /* 0x000fe2000bf04070 */
[----:B------:R-:W-:Y:S01]  /*2830*/  ISETP.GE.AND P0, PT, R6, UR10, PT ;  /* 0x0000000a06007c0c */ /* 0x000fe2000bf06270 */
[----:B------:R-:W-:Y:S01]  /*2840*/  ULDC.64 UR6, c[0x0][0x5d0] ;  /* 0x0001740000067ab9 */ /* 0x000fe20000000a00 */
[----:B------:R-:W-:Y:S01]  /*2850*/  ULDC UR11, c[0x0][0x284] ;  /* 0x0000a100000b7ab9 */ /* 0x000fe20000000800 */
[----:B------:R-:W-:Y:S01]  /*2860*/  @UP1 UIMAD.WIDE.U32 UR4, UR42, 0x24924925, URZ ;  /* 0x249249252a0418a5 */ /* 0x000fe2000f8e003f */
[----:B------:R-:W-:Y:S01]  /*2870*/  SHF.R.S32.HI R11, RZ, 0x1f, R10 ;  /* 0x0000001fff0b7819 */ /* 0x000fe2000001140a */
[----:B------:R-:W-:Y:S01]  /*2880*/  IMAD R0, R9, UR6, RZ ;  /* 0x0000000609007c24 */ /* 0x000fe2000f8e02ff */
[----:B------:R-:W-:Y:S01]  /*2890*/  UISETP.LT.U32.AND UP0, UPT, UR43, 0x7, UP0 ;  /* 0x000000072b00788c */ /* 0x000fe20008701070 */
[----:B------:R-:W-:Y:S01]  /*28a0*/  ISETP.GE.OR P0, PT, R8, UR11, P0 ;  /* 0x0000000b08007c0c */ /* 0x000fe20008706670 */
[----:B------:R-:W-:Y:S01]  /*28b0*/  @UP1 UIADD3 UR4, UR42, -UR5, URZ ;  /* 0x800000052a041290 */ /* 0x000fe2000fffe03f */
[C---:B------:R-:W-:Y:S01]  /*28c0*/  IMAD R3, R67.reuse, UR7, R0 ;  /* 0x0000000743037c24 */ /* 0x040fe2000f8e0200 */
[----:B------:R-:W-:Y:S01]  /*28d0*/  ULDC.64 UR8, c[0x0][0x5c8] ;  /* 0x0001720000087ab9 */ /* 0x000fe20000000a00 */
[----:B------:R-:W-:Y:S01]  /*28e0*/  IMAD.WIDE.U32 R4, R67, UR6, R10 ;  /* 0x0000000643047c25 */ /* 0x000fe2000f8e000a */
[----:B------:R-:W-:-:S02]  /*28f0*/  USEL UR6, URZ, 0x1, !UP0 ;  /* 0x000000013f067887 */ /* 0x000fc4000c000000 */
[----:B------:R-:W-:Y:S01]  /*2900*/  @UP1 ULEA.HI UR4, UR4, UR5, URZ, 0x1f ;  /* 0x0000000504041291 */ /* 0x000fe2000f8ff83f */
[----:B------:R-:W-:Y:S01]  /*2910*/  IMAD.WIDE R68, R69, 0x80, R22 ;  /* 0x0000008045447825 */ /* 0x000fe200078e0216 */
[----:B------:R-:W-:Y:S02]  /*2920*/  ULOP3.LUT UR36, UR36, UR6, URZ, 0x3c, !UPT ;  /* 0x0000000624247292 */ /* 0x000fe4000f8e3c3f */
[----:B------:R-:W-:Y:S01]  /*2930*/  @UP1 USHF.R.U32.HI UR4, URZ, 0x2, UR4 ;  /* 0x000000023f041899 */ /* 0x000fe20008011604 */
[----:B------:R-:W-:Y:S02]  /*2940*/  IMAD.IADD R5, R5, 0x1, R3 ;  /* 0x0000000105057824 */ /* 0x000fe400078e0203 */
[----:B------:R-:W-:Y:S01]  /*2950*/  IMAD R3, R69, UR8, RZ ;  /* 0x0000000845037c24 */ /* 0x000fe2000f8e02ff */
[----:B------:R-:W-:Y:S01]  /*2960*/  @UP1 ULOP3.LUT UR36, UR36, 0x1, UR4, 0x78, !UPT ;  /* 0x0000000124241892 */ /* 0x000fe2000f8e7804 */
[----:B------:R-:W-:-:S04]  /*2970*/  IMAD.WIDE.U32 R70, R68, UR8, R4 ;  /* 0x0000000844467c25 */ /* 0x000fc8000f8e0004 */
[----:B------:R-:W-:Y:S02]  /*2980*/  IMAD R7, R68, UR9, R3 ;  /* 0x0000000944077c24 */ /* 0x000fe4000f8e0203 */
[----:B------:R-:W-:Y:S01]  /*2990*/  IMAD.MOV.U32 R0, RZ, RZ, -0x1 ;  /* 0xffffffffff007424 */ /* 0x000fe200078e00ff */
[----:B------:R-:W-:Y:S06]  /*29a0*/  @P0 BRA `(.L_x_28) ;  /* 0x0000002000780947 */ /* 0x000fec0003800000 */
[----:B-----5:R-:W-:Y:S01]  /*29b0*/  FSETP.NEU.AND P1, PT, R56, RZ, PT ;  /* 0x000000ff3800720b */ /* 0x020fe20003f2d000 */
[----:B------:R-:W-:Y:S01]  /*29c0*/  IMAD.IADD R6, R60, 0x1, -R6 ;  /* 0x000000013c067824 */ /* 0x000fe200078e0a06 */
[----:B------:R-:W-:Y:S01]  /*29d0*/  BSSY B0, `(.L_x_28) ;  /* 0x000021b000007945 */ /* 0x000fe20003800000 */
[----:B------:R-:W-:Y:S02]  /*29e0*/  IMAD.IADD R3, R65, 0x1, -R8 ;  /* 0x0000000141037824 */ /* 0x000fe400078e0a08 */
[----:B------:R-:W-:Y:S01]  /*29f0*/  IMAD.IADD R81, R71, 0x1, R7 ;  /* 0x0000000147517824 */ /* 0x000fe200078e0207 */
[----:B------:R-:W-:-:S04]  /*2a00*/  ISETP.GT.AND P0, PT, R6, RZ, PT ;  /* 0x000000ff0600720c */ /* 0x000fc80003f04270 */
[----:B------:R-:W-:-:S03]  /*2a10*/  ISETP.GT.AND P2, PT, R3, RZ, P0 ;  /* 0x000000ff0300720c */ /* 0x000fc60000744270 */
[----:B------:R-:W-:Y:S10]  /*2a20*/  @!P1 BRA `(.L_x_29) ;  /* 0x0000001400dc9947 */ /* 0x000ff40003800000 */
[----:B------:R-:W0:Y:S01]  /*2a30*/  LDC.64 R74, c[0x0][0x5b8] ;  /* 0x00016e00ff4a7b82 */ /* 0x000e220000000a00 */
[----:B------:R-:W-:-:S07]  /*2a40*/  ULDC.64 UR4, c[0x0][0x5c0] ;  /* 0x0001700000047ab9 */ /* 0x000fce0000000a00 */
[----:B------:R-:W1:Y:S08]  /*2a50*/  LDC.64 R76, c[0x0][0x5b0] ;  /* 0x00016c00ff4c7b82 */ /* 0x000e700000000a00 */
[----:B------:R-:W2:Y:S01]  /*2a60*/  LDC.64 R78, c[0x0][0x5a8] ;  /* 0x00016a00ff4e7b82 */ /* 0x000ea20000000a00 */
[-C--:B0-----:R-:W-:Y:S02]  /*2a70*/  IMAD R4, R9, R74.reuse, RZ ;  /* 0x0000004a09047224 */ /* 0x081fe400078e02ff */
[----:B------:R-:W-:-:S04]  /*2a80*/  IMAD.WIDE.U32 R72, R67, R74, R10 ;  /* 0x0000004a43487225 */ /* 0x000fc800078e000a */
[----:B------:R-:W-:Y:S02]  /*2a90*/  IMAD R71, R67, R75, R4 ;  /* 0x0000004b43477224 */ /* 0x000fe400078e0204 */
[-C--:B-1----:R-:W-:Y:S02]  /*2aa0*/  IMAD R4, R69, R76.reuse, RZ ;  /* 0x0000004c45047224 */ /* 0x082fe400078e02ff */
[----:B------:R-:W-:Y:S02]  /*2ab0*/  IMAD.IADD R13, R73, 0x1, R71 ;  /* 0x00000001490d7824 */ /* 0x000fe400078e0247 */
[----:B------:R-:W-:Y:S02]  /*2ac0*/  IMAD.MOV.U32 R12, RZ, RZ, R72 ;  /* 0x000000ffff0c7224 */ /* 0x000fe400078e0048 */
[C---:B------:R-:W-:Y:S02]  /*2ad0*/  IMAD R69, R68.reuse, R77, R4 ;  /* 0x0000004d44457224 */ /* 0x040fe400078e0204 */
[----:B------:R-:W-:-:S04]  /*2ae0*/  IMAD.WIDE.U32 R4, R68, R76, R12 ;  /* 0x0000004c44047225 */ /* 0x000fc800078e000c */
[----:B------:R-:W-:Y:S01]  /*2af0*/  IMAD.IADD R5, R5, 0x1, R69 ;  /* 0x0000000105057824 */ /* 0x000fe200078e0245 */
[----:B--2---:R-:W-:-:S04]  /*2b00*/  LEA R14, P1, R4, R78, 0x2 ;  /* 0x0000004e040e7211 */ /* 0x004fc800078210ff */
[----:B------:R-:W-:-:S05]  /*2b10*/  LEA.HI.X R15, R4, R79, R5, 0x2, P1 ;  /* 0x0000004f040f7211 */ /* 0x000fca00008f1405 */
[----:B------:R0:W2:Y:S01]  /*2b20*/  @P2 LDG.E.LTC128B R7, desc[UR40][R14.64] ;  /* 0x000000280e072981 */ /* 0x0000a2000c1e1920 */
[----:B------:R-:W-:Y:S01]  /*2b30*/  LEA R8, P3, R70, UR4, 0x2 ;  /* 0x0000000446087c11 */ /* 0x000fe2000f8610ff */
[----:B------:R-:W-:Y:S01]  /*2b40*/  IMAD.WIDE.U32 R4, R68, R76, R10 ;  /* 0x0000004c44047225 */ /* 0x000fe200078e000a */
[----:B------:R-:W-:Y:S01]  /*2b50*/  ISETP.GT.AND P1, PT, R6, 0x1, PT ;  /* 0x000000010600780c */ /* 0x000fe20003f24270 */
[----:B------:R-:W-:Y:S02]  /*2b60*/  BSSY B1, `(.L_x_30) ;  /* 0x0000012000017945 */ /* 0x000fe40003800000 */
[----:B------:R-:W-:Y:S02]  /*2b70*/  IMAD.IADD R5, R69, 0x1, R5 ;  /* 0x0000000145057824 */ /* 0x000fe400078e0205 */
[----:B------:R-:W-:Y:S01]  /*2b80*/  IMAD.WIDE.U32 R20, R67, R74, R4 ;  /* 0x0000004a43147225 */ /* 0x000fe200078e0004 */
[----:B0-----:R-:W-:-:S03]  /*2b90*/  SHF.L.U64.HI R15, R76, 0x3, R77 ;  /* 0x000000034c0f7819 */ /* 0x001fc6000001024d */
[----:B------:R-:W-:Y:S01]  /*2ba0*/  IMAD.IADD R5, R71, 0x1, R21 ;  /* 0x0000000147057824 */ /* 0x000fe200078e0215 */
[----:B------:R-:W-:Y:S01]  /*2bb0*/  LEA R4, P4, R20, R78, 0x2 ;  /* 0x0000004e14047211 */ /* 0x000fe200078810ff */
[----:B------:R-:W-:-:S03]  /*2bc0*/  IMAD.SHL.U32 R14, R76, 0x8, RZ ;  /* 0x000000084c0e7824 */ /* 0x000fc600078e00ff */
[----:B------:R-:W-:Y:S01]  /*2bd0*/  LEA.HI.X R5, R20, R79, R5, 0x2, P4 ;  /* 0x0000004f14057211 */ /* 0x000fe200020f1405 */
[----:B------:R-:W-:Y:S01]  /*2be0*/  IMAD.WIDE.U32 R20, R68, R76, R14 ;  /* 0x0000004c44147225 */ /* 0x000fe200078e000e */
[----:B--2---:R-:W-:-:S05]  /*2bf0*/  LOP3.LUT R9, R7, 0xffffe000, RZ, 0xc0, !PT ;  /* 0xffffe00007097812 */ /* 0x004fca00078ec0ff */
[----:B------:R-:W-:-:S04]  /*2c00*/  FMUL R9, R9, R56 ;  /* 0x0000003809097220 */ /* 0x000fc80000400000 */
[----:B------:R-:W-:Y:S01]  /*2c10*/  FFMA R75, R24, R19, R9 ;  /* 0x00000013184b7223 */ /* 0x000fe20000000009 */
[----:B------:R-:W-:Y:S02]  /*2c20*/  LEA.HI.X R9, R70, UR5, R81, 0x2, P3 ;  /* 0x0000000546097c11 */ /* 0x000fe400098f1451 */
[----:B------:R-:W-:Y:S02]  /*2c30*/  ISETP.GT.AND P3, PT, R3, RZ, P1 ;  /* 0x000000ff0300720c */ /* 0x000fe40000f64270 */
[----:B------:R-:W-:-:S05]  /*2c40*/  F2FP.TF32.F32.PACK_B R75, R75 ;  /* 0x0000004bff4b723e */ /* 0x000fca00024050ff */
[----:B------:R0:W-:Y:S06]  /*2c50*/  @P2 STG.E desc[UR40][R8.64], R75 ;  /* 0x0000004b08002986 */ /* 0x0001ec000c101928 */
[----:B------:R-:W-:Y:S05]  /*2c60*/  @!P3 BRA `(.L_x_31) ;  /* 0x000000000004b947 */ /* 0x000fea0003800000 */
[----:B------:R1:W5:Y:S02]  /*2c70*/  LDG.E.LTC128B R7, desc[UR40][R4.64+0x4] ;  /* 0x0000042804077981 */ /* 0x000364000c1e1920 */
.L_x_31:
[----:B------:R-:W-:Y:S05]  /*2c80*/  BSYNC B1 ;  /* 0x0000000000017941 */ /* 0x000fea0003800000 */
.L_x_30:
[----:B-----5:R-:W-:Y:S01]  /*2c90*/  LOP3.LUT R15, R7, 0xffffe000, RZ, 0xc0, !PT ;  /* 0xffffe000070f7812 */ /* 0x020fe200078ec0ff */
[----:B------:R-:W-:Y:S01]  /*2ca0*/  IMAD.IADD R69, R69, 0x1, R21 ;  /* 0x0000000145457824 */ /* 0x000fe200078e0215 */
[----:B------:R-:W-:Y:S01]  /*2cb0*/  IADD3 R72, P2, R72, R20, RZ ;  /* 0x0000001448487210 */ /* 0x000fe20007f5e0ff */
[----:B------:R-:W-:Y:S01]  /*2cc0*/  IMAD.MOV.U32 R24, RZ, RZ, R7 ;  /* 0x000000ffff187224 */ /* 0x000fe200078e0007 */
[----:B------:R-:W-:Y:S01]  /*2cd0*/  ISETP.GT.AND P0, PT, R3, 0x8, P0 ;  /* 0x000000080300780c */ /* 0x000fe20000704270 */
[----:B------:R-:W-:Y:S02]  /*2ce0*/  FMUL R12, R15, R56 ;  /* 0x000000380f0c7220 */ /* 0x000fe40000400000 */
[----:B------:R-:W-:Y:S01]  /*2cf0*/  IMAD.X R13, R69, 0x1, R13, P2 ;  /* 0x00000001450d7824 */ /* 0x000fe200010e060d */
[----:B------:R-:W-:Y:S01]  /*2d00*/  LEA R14, P2, R72, R78, 0x2 ;  /* 0x0000004e480e7211 */ /* 0x000fe200078410ff */
[----:B------:R-:W-:-:S03]  /*2d10*/  FFMA R25, R25, R19, R12 ;  /* 0x0000001319197223 */ /* 0x000fc6000000000c */
[----:B------:R-:W-:Y:S02]  /*2d20*/  LEA.HI.X R15, R72, R79, R13, 0x2, P2 ;  /* 0x0000004f480f7211 */ /* 0x000fe400010f140d */
[----:B------:R-:W-:-:S05]  /*2d30*/  F2FP.TF32.F32.PACK_B R25, R25 ;  /* 0x00000019ff19723e */ /* 0x000fca00024050ff */
[----:B------:R2:W-:Y:S04]  /*2d40*/  @P3 STG.E desc[UR40][R8.64+0x4], R25 ;  /* 0x0000041908003986 */ /* 0x0005e8000c101928 */
[----:B------:R-:W3:Y:S01]  /*2d50*/  @P0 LDG.E.LTC128B R24, desc[UR40][R14.64] ;  /* 0x000000280e180981 */ /* 0x000ee2000c1e1920 */
[----:B------:R-:W-:Y:S01]  /*2d60*/  IADD3 R20, P2, R10, R20, RZ ;  /* 0x000000140a147210 */ /* 0x000fe20007f5e0ff */
[----:B------:R-:W-:Y:S01]  /*2d70*/  BSSY B1, `(.L_x_32) ;  /* 0x0000011000017945 */ /* 0x000fe20003800000 */
[----:B------:R-:W-:-:S03]  /*2d80*/  ISETP.GT.AND P1, PT, R3, 0x8, P1 ;  /* 0x000000080300780c */ /* 0x000fc60000f24270 */
[----:B------:R-:W-:Y:S01]  /*2d90*/  IMAD.X R21, R11, 0x1, R69, P2 ;  /* 0x000000010b157824 */ /* 0x000fe200010e0645 */
[C---:B------:R-:W-:Y:S02]  /*2da0*/  SHF.L.U64.HI R11, R57.reuse, 0x2, R58 ;  /* 0x00000002390b7819 */ /* 0x040fe4000001023a */
[----:B------:R-:W-:Y:S01]  /*2db0*/  LEA R12, P2, R57, R8, 0x2 ;  /* 0x00000008390c7211 */ /* 0x000fe200078410ff */
[----:B------:R-:W-:-:S04]  /*2dc0*/  IMAD.WIDE.U32 R20, R67, R74, R20 ;  /* 0x0000004a43147225 */ /* 0x000fc800078e0014 */
[----:B------:R-:W-:Y:S01]  /*2dd0*/  IMAD.X R13, R11, 0x1, R9, P2 ;  /* 0x000000010b0d7824 */ /* 0x000fe200010e0609 */
[----:B------:R-:W-:Y:S02]  /*2de0*/  LEA R10, P3, R20, R78, 0x2 ;  /* 0x0000004e140a7211 */ /* 0x000fe400078610ff */
[----:B---3--:R-:W-:-:S05]  /*2df0*/  LOP3.LUT R7, R24, 0xffffe000, RZ, 0xc0, !PT ;  /* 0xffffe00018077812 */ /* 0x008fca00078ec0ff */
[----:B------:R-:W-:-:S04]  /*2e00*/  FMUL R7, R7, R56 ;  /* 0x0000003807077220 */ /* 0x000fc80000400000 */
[----:B------:R-:W-:Y:S01]  /*2e10*/  FFMA R67, R26, R19, R7 ;  /* 0x000000131a437223 */ /* 0x000fe20000000007 */
[----:B------:R-:W-:-:S04]  /*2e20*/  IMAD.IADD R7, R71, 0x1, R21 ;  /* 0x0000000147077824 */ /* 0x000fc800078e0215 */
[----:B------:R-:W-:Y:S02]  /*2e30*/  F2FP.TF32.F32.PACK_B R67, R67 ;  /* 0x00000043ff43723e */ /* 0x000fe400024050ff */
[----:B------:R-:W-:-:S03]  /*2e40*/  LEA.HI.X R11, R20, R79, R7, 0x2, P3 ;  /* 0x0000004f140b7211 */ /* 0x000fc600018f1407 */
[----:B------:R2:W-:Y:S01]  /*2e50*/  @P0 STG.E desc[UR40][R12.64], R67 ;  /* 0x000000430c000986 */ /* 0x0005e2000c101928 */
[----:B------:R-:W-:Y:S05]  /*2e60*/  @!P1 BRA `(.L_x_33) ;  /* 0x0000000000049947 */ /* 0x000fea0003800000 */
[----:B------:R3:W5:Y:S02]  /*2e70*/  LDG.E.LTC128B R24, desc[UR40][R10.64+0x4] ;  /* 0x000004280a187981 */ /* 0x000764000c1e1920 */
.L_x_33:
[----:B------:R-:W-:Y:S05]  /*2e80*/  BSYNC B1 ;  /* 0x0000000000017941 */ /* 0x000fea0003800000 */
.L_x_32:
[----:B-----5:R-:W-:Y:S01]  /*2e90*/  LOP3.LUT R7, R24, 0xffffe000, RZ, 0xc0, !PT ;  /* 0xffffe00018077812 */ /* 0x020fe200078ec0ff */
[----:B------:R-:W-:Y:S01]  /*2ea0*/  BSSY B1, `(.L_x_34) ;  /* 0x0000009000017945 */ /* 0x000fe20003800000 */
[----:B------:R-:W-:-:S03]  /*2eb0*/  ISETP.GT.AND P0, PT, R6, 0x8, PT ;  /* 0x000000080600780c */ /* 0x000fc60003f04270 */
[----:B------:R-:W-:Y:S01]  /*2ec0*/  FMUL R14, R7, R56 ;  /* 0x00000038070e7220 */ /* 0x000fe20000400000 */
[----:B------:R-:W-:-:S03]  /*2ed0*/  ISETP.GT.AND P2, PT, R3, RZ, P0 ;  /* 0x000000ff0300720c */ /* 0x000fc60000744270 */
[----:B------:R-:W-:-:S05]  /*2ee0*/  FFMA R27, R27, R19, R14 ;  /* 0x000000131b1b7223 */ /* 0x000fca000000000e */
[----:B------:R-:W-:-:S05]  /*2ef0*/  F2FP.TF32.F32.PACK_B R27, R27 ;  /* 0x0000001bff1b723e */ /* 0x000fca00024050ff */
[----:B------:R4:W-:Y:S01]  /*2f00*/  @P1 STG.E desc[UR40][R12.64+0x4], R27 ;  /* 0x0000041b0c001986 */ /* 0x0009e2000c101928 */
[----:B------:R-:W-:Y:S05]  /*2f10*/  @!P2 BRA `(.L_x_35) ;  /* 0x000000000004a947 */ /* 0x000fea0003800000 */
[----:B------:R0:W5:Y:S02]  /*2f20*/  LDG.E.LTC128B R24, desc[UR40][R4.64+0x20] ;  /* 0x0000202804187981 */ /* 0x000164000c1e1920 */
.L_x_35:
[----:B------:R-:W-:Y:S05]  /*2f30*/  BSYNC B1 ;  /* 0x0000000000017941 */ /* 0x000fea0003800000 */
.L_x_34:
        /* <DEDUP_REMOVED lines=10> */
.L_x_37:
[----:B------:R-:W-:Y:S05]  /*2fe0*/  BSYNC B1 ;  /* 0x0000000000017941 */ /* 0x000fea0003800000 */
.L_x_36:
[----:B0----5:R-:W-:Y:S01]  /*2ff0*/  LOP3.LUT R7, R24, 0xffffe000, RZ, 0xc0, !PT ;  /* 0xffffe00018077812 */ /* 0x021fe200078ec0ff */
[----:B------:R-:W-:Y:S01]  /*3000*/  BSSY B1, `(.L_x_38) ;  /* 0x0000008000017945 */ /* 0x000fe20003800000 */
[----:B------:R-:W-:-:S03]  /*3010*/  ISETP.GT.AND P0, PT, R3, 0x8, P0 ;  /* 0x000000080300780c */ /* 0x000fc60000704270 */
[----:B------:R-:W-:-:S04]  /*3020*/  FMUL R14, R7, R56 ;  /* 0x00000038070e7220 */ /* 0x000fc80000400000 */
[----:B------:R-:W-:-:S05]  /*3030*/  FFMA R29, R29, R19, R14 ;  /* 0x000000131d1d7223 */ /* 0x000fca000000000e */
[----:B------:R-:W-:-:S05]  /*3040*/  F2FP.TF32.F32.PACK_B R29, R29 ;  /* 0x0000001dff1d723e */ /* 0x000fca00024050ff */
[----:B------:R0:W-:Y:S01]  /*3050*/  @P3 STG.E desc[UR40][R8.64+0x24], R29 ;  /* 0x0000241d08003986 */ /* 0x0001e2000c101928 */
[----:B------:R-:W-:Y:S05]  /*3060*/  @!P0 BRA `(.L_x_39) ;  /* 0x0000000000048947 */ /* 0x000fea0003800000 */
[----:B------:R0:W5:Y:S02]  /*3070*/  LDG.E.LTC128B R24, desc[UR40][R10.64+0x20] ;  /* 0x000020280a187981 */ /* 0x000164000c1e1920 */
.L_x_39:
[----:B------:R-:W-:Y:S05]  /*3080*/  BSYNC B1 ;  /* 0x0000000000017941 */ /* 0x000fea0003800000 */
.L_x_38:
[----:B-----5:R-:W-:Y:S01]  /*3090*/  LOP3.LUT R7, R24, 0xffffe000, RZ, 0xc0, !PT ;  /* 0xffffe00018077812 */ /* 0x020fe200078ec0ff */
        /* <DEDUP_REMOVED lines=8> */
.L_x_41:
[----:B------:R-:W-:Y:S05]  /*3120*/  BSYNC B1 ;  /* 0x0000000000017941 */ /* 0x000fea0003800000 */
.L_x_40:
[----:B0----5:R-:W-:Y:S01]  /*3130*/  LOP3.LUT R7, R24, 0xffffe000, RZ, 0xc0, !PT ;  /* 0xffffe00018077812 */ /* 0x021fe200078ec0ff */
        /* <DEDUP_REMOVED lines=9> */
.L_x_43:
[----:B------:R-:W-:Y:S05]  /*31d0*/  BSYNC B1 ;  /* 0x0000000000017941 */ /* 0x000fea0003800000 */
.L_x_42:
        /* <DEDUP_REMOVED lines=10> */
.L_x_45:
[----:B------:R-:W-:Y:S05]  /*3280*/  BSYNC B1 ;  /* 0x0000000000017941 */ /* 0x000fea0003800000 */
.L_x_44:
        /* <DEDUP_REMOVED lines=9> */
.L_x_47:
[----:B------:R-:W-:Y:S05]  /*3320*/  BSYNC B1 ;  /* 0x0000000000017941 */ /* 0x000fea0003800000 */
.L_x_46:
        /* <DEDUP_REMOVED lines=9> */
.L_x_49:
[----:B------:R-:W-:Y:S05]  /*33c0*/  BSYNC B1 ;  /* 0x0000000000017941 */ /* 0x000fea0003800000 */
.L_x_48:
        /* <DEDUP_REMOVED lines=10> */
.L_x_51:
[----:B------:R-:W-:Y:S05]  /*3470*/  BSYNC B1 ;  /* 0x0000000000017941 */ /* 0x000fea0003800000 */
.L_x_50:
        /* <DEDUP_REMOVED lines=10> */
.L_x_53:
[----:B------:R-:W-:Y:S05]  /*3520*/  BSYNC B1 ;  /* 0x0000000000017941 */ /* 0x000fea0003800000 */
.L_x_52:
        /* <DEDUP_REMOVED lines=9> */
.L_x_55:
[----:B------:R-:W-:Y:S05]  /*35c0*/  BSYNC B1 ;  /* 0x0000000000017941 */ /* 0x000fea0003800000 */
.L_x_54:
        /* <DEDUP_REMOVED lines=9> */
.L_x_57:
[----:B------:R-:W-:Y:S05]  /*3660*/  BSYNC B1 ;  /* 0x0000000000017941 */ /* 0x000fea0003800000 */
.L_x_56:
        /* <DEDUP_REMOVED lines=10> */
.L_x_59:
[----:B------:R-:W-:Y:S05]  /*3710*/  BSYNC B1 ;  /* 0x0000000000017941 */ /* 0x000fea0003800000 */
.L_x_58:
        /* <DEDUP_REMOVED lines=10> */
.L_x_61:
[----:B------:R-:W-:Y:S05]  /*37c0*/  BSYNC B1 ;  /* 0x0000000000017941 */ /* 0x000fea0003800000 */
.L_x_60:
        /* <DEDUP_REMOVED lines=9> */
.L_x_63:
[----:B------:R-:W-:Y:S05]  /*3860*/  BSYNC B1 ;  /* 0x0000000000017941 */ /* 0x000fea0003800000 */
.L_x_62:
        /* <DEDUP_REMOVED lines=9> */
.L_x_65:
[----:B------:R-:W-:Y:S05]  /*3900*/  BSYNC B1 ;  /* 0x0000000000017941 */ /* 0x000fea0003800000 */
.L_x_64:
        /* <DEDUP_REMOVED lines=10> */
.L_x_67:
[----:B------:R-:W-:Y:S05]  /*39b0*/  BSYNC B1 ;  /* 0x0000000000017941 */ /* 0x000fea0003800000 */
.L_x_66:
        /* <DEDUP_REMOVED lines=10> */
.L_x_69:
[----:B------:R-:W-:Y:S05]  /*3a60*/  BSYNC B1 ;  /* 0x0000000000017941 */ /* 0x000fea0003800000 */
.L_x_68:
        /* <DEDUP_REMOVED lines=9> */
.L_x_71:
[----:B------:R-:W-:Y:S05]  /*3b00*/  BSYNC B1 ;  /* 0x0000000000017941 */ /* 0x000fea0003800000 */
.L_x_70:
        /* <DEDUP_REMOVED lines=9> */
.L_x_73:
[----:B------:R-:W-:Y:S05]  /*3ba0*/  BSYNC B1 ;  /* 0x0000000000017941 */ /* 0x000fea0003800000 */
.L_x_72:
        /* <DEDUP_REMOVED lines=10> */
.L_x_75:
[----:B------:R-:W-:Y:S05]  /*3c50*/  BSYNC B1 ;  /* 0x0000000000017941 */ /* 0x000fea0003800000 */
.L_x_74:
        /* <DEDUP_REMOVED lines=10> */
.L_x_77:
[----:B------:R-:W-:Y:S05]  /*3d00*/  BSYNC B1 ;  /* 0x0000000000017941 */ /* 0x000fea0003800000 */
.L_x_76:
        /* <DEDUP_REMOVED lines=9> */
.L_x_79:
[----:B------:R-:W-:Y:S05]  /*3da0*/  BSYNC B1 ;  /* 0x0000000000017941 */ /* 0x000fea0003800000 */
.L_x_78:
        /* <DEDUP_REMOVED lines=9> */
.L_x_81:
[----:B------:R-:W-:Y:S05]  /*3e40*/  BSYNC B1 ;  /* 0x0000000000017941 */ /* 0x000fea0003800000 */
.L_x_80:
        /* <DEDUP_REMOVED lines=10> */
.L_x_83:
[----:B------:R-:W-:Y:S05]  /*3ef0*/  BSYNC B1 ;  /* 0x0000000000017941 */ /* 0x000fea0003800000 */
.L_x_82:
[----:B-----5:R-:W-:Y:S01]  /*3f00*/  LOP3.LUT R7, R24, 0xffffe000, RZ, 0xc0, !PT ;  /* 0xffffe00018077812 */ /* 0x020fe200078ec0ff */
[----:B------:R-:W-:Y:S01]  /*3f10*/  BSSY B1, `(.L_x_84) ;  /* 0x000000b000017945 */ /* 0x000fe20003800000 */
[----:B------:R-:W-:Y:S01]  /*3f20*/  ISETP.GT.AND P1, PT, R6, 0x39, PT ;  /* 0x000000390600780c */ /* 0x000fe20003f24270 */
[----:B------:R-:W-:Y:S02]  /*3f30*/  @P2 IMAD.MOV.U32 R6, RZ, RZ, R8 ;  /* 0x000000ffff062224 */ /* 0x000fe400078e0008 */
[----:B------:R-:W-:Y:S01]  /*3f40*/  FMUL R7, R7, R56 ;  /* 0x0000003807077220 */ /* 0x000fe20000400000 */
[----:B------:R-:W-:-:S03]  /*3f50*/  ISETP.GT.AND P3, PT, R3, RZ, P1 ;  /* 0x000000ff0300720c */ /* 0x000fc60000f64270 */
[----:B------:R-:W-:Y:S01]  /*3f60*/  FFMA R15, R52, R19, R7 ;  /* 0x00000013340f7223 */ /* 0x000fe20000000007 */
[----:B------:R-:W-:-:S04]  /*3f70*/  @P2 IMAD.MOV.U32 R7, RZ, RZ, R9 ;  /* 0x000000ffff072224 */ /* 0x000fc800078e0009 */
[----:B------:R-:W-:-:S05]  /*3f80*/  F2FP.TF32.F32.PACK_B R15, R15 ;  /* 0x0000000fff0f723e */ /* 0x000fca00024050ff */
[----:B------:R0:W-:Y:S01]  /*3f90*/  @P2 STG.E desc[UR40][R6.64+0xe0], R15 ;  /* 0x0000e00f06002986 */ /* 0x0001e2000c101928 */
[----:B------:R-:W-:Y:S05]  /*3fa0*/  @!P3 BRA `(.L_x_85) ;  /* 0x000000000004b947 */ /* 0x000fea0003800000 */
[----:B------:R0:W5:Y:S02]  /*3fb0*/  LDG.E.LTC128B R24, desc[UR40][R4.64+0xe4] ;  /* 0x0000e42804187981 */ /* 0x000164000c1e1920 */
.L_x_85:
[----:B------:R-:W-:Y:S05]  /*3fc0*/  BSYNC B1 ;  /* 0x0000000000017941 */ /* 0x000fea0003800000 */
.L_x_84:
[----:B01---5:R-:W-:Y:S01]  /*3fd0*/  LOP3.LUT R5, R24, 0xffffe000, RZ, 0xc0, !PT ;  /* 0xffffe00018057812 */ /* 0x023fe200078ec0ff */
        /* <DEDUP_REMOVED lines=8> */
.L_x_87:
[----:B------:R-:W-:Y:S05]  /*4060*/  BSYNC B1 ;  /* 0x0000000000017941 */ /* 0x000fea0003800000 */
.L_x_86:
[----:B-----5:R-:W-:Y:S01]  /*4070*/  LOP3.LUT R5, R24, 0xffffe000, RZ, 0xc0, !PT ;  /* 0xffffe00018057812 */ /* 0x020fe200078ec0ff */
[----:B------:R-:W-:Y:S01]  /*4080*/  @P0 IMAD.MOV.U32 R4, RZ, RZ, R12 ;  /* 0x000000ffff040224 */ /* 0x000fe200078e000c */
[----:B------:R-:W-:Y:S01]  /*4090*/  ISETP.GT.AND P1, PT, R3, 0x8, P1 ;  /* 0x000000080300780c */ /* 0x000fe20000f24270 */
[----:B------:R-:W-:Y:S02]  /*40a0*/  BSSY B1, `(.L_x_88) ;  /* 0x0000008000017945 */ /* 0x000fe40003800000 */
[----:B------:R-:W-:-:S04]  /*40b0*/  FMUL R5, R5, R56 ;  /* 0x0000003805057220 */ /* 0x000fc80000400000 */
[----:B------:R-:W-:Y:S01]  /*40c0*/  FFMA R7, R54, R19, R5 ;  /* 0x0000001336077223 */ /* 0x000fe20000000005 */
[----:B------:R-:W-:-:S04]  /*40d0*/  @P0 IMAD.MOV.U32 R5, RZ, RZ, R13 ;  /* 0x000000ffff050224 */ /* 0x000fc800078e000d */
[----:B------:R-:W-:-:S05]  /*40e0*/  F2FP.TF32.F32.PACK_B R7, R7 ;  /* 0x00000007ff07723e */ /* 0x000fca00024050ff */
[----:B------:R0:W-:Y:S01]  /*40f0*/  @P0 STG.E desc[UR40][R4.64+0xe0], R7 ;  /* 0x0000e00704000986 */ /* 0x0001e2000c101928 */
[----:B------:R-:W-:Y:S05]  /*4100*/  @!P1 BRA `(.L_x_89) ;  /* 0x0000000000049947 */ /* 0x000fea0003800000 */
[----:B------:R0:W5:Y:S02]  /*4110*/  LDG.E.LTC128B R24, desc[UR40][R10.64+0xe4] ;  /* 0x0000e4280a187981 */ /* 0x000164000c1e1920 */
.L_x_89:
[----:B------:R-:W-:Y:S05]  /*4120*/  BSYNC B1 ;  /* 0x0000000000017941 */ /* 0x000fea0003800000 */
.L_x_88:
[----:B------:R-:W-:Y:S05]  /*4130*/  @!P1 BRA `(.L_x_90) ;  /* 0x0000000800909947 */ /* 0x000fea0003800000 */
[----:B-----5:R-:W-:-:S05]  /*4140*/  LOP3.LUT R3, R24, 0xffffe000, RZ, 0xc0, !PT ;  /* 0xffffe00018037812 */ /* 0x020fca00078ec0ff */
[----:B0-----:R-:W-:-:S04]  /*4150*/  FMUL R4, R3, R56 ;  /* 0x0000003803047220 */ /* 0x001fc80000400000 */
[----:B------:R-:W-:-:S05]  /*4160*/  FFMA R55, R55, R19, R4 ;  /* 0x0000001337377223 */ /* 0x000fca0000000004 */
[----:B------:R-:W-:-:S05]  /*4170*/  F2FP.TF32.F32.PACK_B R55, R55 ;  /* 0x00000037ff37723e */ /* 0x000fca00024050ff */
[----:B------:R0:W-:Y:S01]  /*4180*/  STG.E desc[UR40][R12.64+0xe4], R55 ;  /* 0x0000e4370c007986 */ /* 0x0001e2000c101928 */
[----:B------:R-:W-:Y:S05]  /*4190*/  BRA `(.L_x_90) ;  /* 0x0000000800787947 */ /* 0x000fea0003800000 */
.L_x_29:
[----:B------:R-:W-:Y:S01]  /*41a0*/  ISETP.GT.AND P4, PT, R6, 0x1, PT ;  /* 0x000000010600780c */ /* 0x000fe20003f84270 */
[----:B------:R-:W-:Y:S01]  /*41b0*/  ULDC.64 UR4, c[0x0][0x5c0] ;  /* 0x0001700000047ab9 */ /* 0x000fe20000000a00 */
[-C--:B------:R-:W-:Y:S01]  /*41c0*/  FMUL R7, R24, R19.reuse ;  /* 0x0000001318077220 */ /* 0x080fe20000400000 */
[----:B------:R-:W-:Y:S01]  /*41d0*/  LEA R4, P3, R70, UR4, 0x2 ;  /* 0x0000000446047c11 */ /* 0x000fe2000f8610ff */
[-C--:B------:R-:W-:Y:S01]  /*41e0*/  FMUL R25, R25, R19.reuse ;  /* 0x0000001319197220 */ /* 0x080fe20000400000 */
[----:B------:R-:W-:Y:S01]  /*41f0*/  ISETP.GT.AND P1, PT, R3, RZ, P4 ;  /* 0x000000ff0300720c */ /* 0x000fe20002724270 */
[-C--:B------:R-:W-:Y:S01]  /*4200*/  FMUL R11, R26, R19.reuse ;  /* 0x000000131a0b7220 */ /* 0x080fe20000400000 */
[----:B------:R-:W-:Y:S01]  /*4210*/  LEA.HI.X R5, R70, UR5, R81, 0x2, P3 ;  /* 0x0000000546057c11 */ /* 0x000fe200098f1451 */
[----:B------:R-:W-:Y:S01]  /*4220*/  FMUL R27, R27, R19 ;  /* 0x000000131b1b7220 */ /* 0x000fe20000400000 */
[----:B------:R-:W-:Y:S01]  /*4230*/  F2FP.TF32.F32.PACK_B R7, R7 ;  /* 0x00000007ff07723e */ /* 0x000fe200024050ff */
[----:B------:R-:W-:Y:S01]  /*4240*/  FMUL R29, R29, R19 ;  /* 0x000000131d1d7220 */ /* 0x000fe20000400000 */
[----:B------:R-:W-:Y:S01]  /*4250*/  F2FP.TF32.F32.PACK_B R25, R25 ;  /* 0x00000019ff19723e */ /* 0x000fe200024050ff */
[-C--:B------:R-:W-:Y:S01]  /*4260*/  FMUL R31, R31, R19.reuse ;  /* 0x000000131f1f7220 */ /* 0x080fe20000400000 */
[C---:B------:R-:W-:Y:S01]  /*4270*/  SHF.L.U64.HI R9, R57.reuse, 0x2, R58 ;  /* 0x0000000239097819 */ /* 0x040fe2000001023a */
[----:B------:R0:W-:Y:S01]  /*4280*/  @P2 STG.E desc[UR40][R4.64], R7 ;  /* 0x0000000704002986 */ /* 0x0001e2000c101928 */
[----:B------:R-:W-:Y:S01]  /*4290*/  LEA R8, P3, R57, R4, 0x2 ;  /* 0x0000000439087211 */ /* 0x000fe200078610ff */
[-C--:B------:R-:W-:Y:S01]  /*42a0*/  FMUL R13, R32, R19.reuse ;  /* 0x00000013200d7220 */ /* 0x080fe20000400000 */
[C---:B------:R-:W-:Y:S01]  /*42b0*/  ISETP.GT.AND P2, PT, R6.reuse, 0x8, PT ;  /* 0x000000080600780c */ /* 0x040fe20003f44270 */
[----:B------:R-:W-:Y:S01]  /*42c0*/  @P1 STG.E desc[UR40][R4.64+0x4], R25 ;  /* 0x0000041904001986 */ /* 0x000fe2000c101928 */
[----:B------:R-:W-:Y:S01]  /*42d0*/  ISETP.GT.AND P1, PT, R6, 0x9, PT ;  /* 0x000000090600780c */ /* 0x000fe20003f24270 */
[----:B------:R-:W-:Y:S01]  /*42e0*/  IMAD.X R9, R9, 0x1, R5, P3 ;  /* 0x0000000109097824 */ /* 0x000fe200018e0605 */
[----:B------:R-:W-:Y:S01]  /*42f0*/  ISETP.GT.AND P0, PT, R3, 0x8, P0 ;  /* 0x000000080300780c */ /* 0x000fe20000704270 */
[-C--:B------:R-:W-:Y:S01]  /*4300*/  FMUL R33, R33, R19.reuse ;  /* 0x0000001321217220 */ /* 0x080fe20000400000 */
[----:B------:R-:W-:Y:S01]  /*4310*/  ISETP.GT.AND P4, PT, R3, 0x8, P4 ;  /* 0x000000080300780c */ /* 0x000fe20002784270 */
[-C--:B------:R-:W-:Y:S01]  /*4320*/  FMUL R35, R35, R19.reuse ;  /* 0x0000001323237220 */ /* 0x080fe20000400000 */
[C---:B------:R-:W-:Y:S01]  /*4330*/  ISETP.GT.AND P5, PT, R3.reuse, RZ, P2 ;  /* 0x000000ff0300720c */ /* 0x040fe200017a4270 */
[-C--:B0-----:R-:W-:Y:S01]  /*4340*/  FMUL R7, R28, R19.reuse ;  /* 0x000000131c077220 */ /* 0x081fe20000400000 */
[----:B------:R-:W-:Y:S01]  /*4350*/  ISETP.GT.AND P3, PT, R3, RZ, P1 ;  /* 0x000000ff0300720c */ /* 0x000fe20000f64270 */
[----:B------:R-:W-:Y:S01]  /*4360*/  FMUL R37, R37, R19 ;  /* 0x0000001325257220 */ /* 0x000fe20000400000 */
[----:B------:R-:W-:Y:S01]  /*4370*/  F2FP.TF32.F32.PACK_B R11, R11 ;  /* 0x0000000bff0b723e */ /* 0x000fe200024050ff */
[----:B------:R-:W-:Y:S01]  /*4380*/  FMUL R39, R39, R19 ;  /* 0x0000001327277220 */ /* 0x000fe20000400000 */
[----:B------:R-:W-:Y:S01]  /*4390*/  F2FP.TF32.F32.PACK_B R27, R27 ;  /* 0x0000001bff1b723e */ /* 0x000fe200024050ff */
[----:B------:R-:W-:Y:S01]  /*43a0*/  FMUL R41, R41, R19 ;  /* 0x0000001329297220 */ /* 0x000fe20000400000 */
[----:B------:R-:W-:Y:S01]  /*43b0*/  F2FP.TF32.F32.PACK_B R7, R7 ;  /* 0x00000007ff07723e */ /* 0x000fe200024050ff */
[----:B------:R0:W-:Y:S01]  /*43c0*/  @P0 STG.E desc[UR40][R8.64], R11 ;  /* 0x0000000b08000986 */ /* 0x0001e2000c101928 */
[----:B------:R-:W-:Y:S01]  /*43d0*/  F2FP.TF32.F32.PACK_B R29, R29 ;  /* 0x0000001dff1d723e */ /* 0x000fe200024050ff */
[-C--:B------:R-:W-:Y:S01]  /*43e0*/  FMUL R43, R43, R19.reuse ;  /* 0x000000132b2b7220 */ /* 0x080fe20000400000 */
[C---:B------:R-:W-:Y:S01]  /*43f0*/  ISETP.GT.AND P0, PT, R6.reuse, 0x10, PT ;  /* 0x000000100600780c */ /* 0x040fe20003f04270 */
[----:B------:R-:W-:Y:S01]  /*4400*/  @P4 STG.E desc[UR40][R8.64+0x4], R27 ;  /* 0x0000041b08004986 */ /* 0x000fe2000c101928 */
[----:B------:R-:W-:Y:S01]  /*4410*/  ISETP.GT.AND P2, PT, R3, 0x8, P2 ;  /* 0x000000080300780c */ /* 0x000fe20001744270 */
[-C--:B------:R-:W-:Y:S01]  /*4420*/  FMUL R45, R45, R19.reuse ;  /* 0x000000132d2d7220 */ /* 0x080fe20000400000 */
[C---:B------:R-:W-:Y:S01]  /*4430*/  ISETP.GT.AND P1, PT, R3.reuse, 0x8, P1 ;  /* 0x000000080300780c */ /* 0x040fe20000f24270 */
[----:B------:R1:W-:Y:S01]  /*4440*/  @P5 STG.E desc[UR40][R4.64+0x20], R7 ;  /* 0x0000200704005986 */ /* 0x0003e2000c101928 */
[----:B------:R-:W-:Y:S01]  /*4450*/  ISETP.GT.AND P5, PT, R3, RZ, P0 ;  /* 0x000000ff0300720c */ /* 0x000fe200007a4270 */
[----:B------:R-:W-:Y:S01]  /*4460*/  FMUL R47, R47, R19 ;  /* 0x000000132f2f7220 */ /* 0x000fe20000400000 */
[----:B------:R-:W-:Y:S01]  /*4470*/  F2FP.TF32.F32.PACK_B R31, R31 ;  /* 0x0000001fff1f723e */ /* 0x000fe200024050ff */
[----:B------:R-:W-:Y:S01]  /*4480*/  @P3 STG.E desc[UR40][R4.64+0x24], R29 ;  /* 0x0000241d04003986 */ /* 0x000fe2000c101928 */
[----:B------:R-:W-:Y:S01]  /*4490*/  ISETP.GT.AND P3, PT, R6, 0x11, PT ;  /* 0x000000110600780c */ /* 0x000fe20003f64270 */
[----:B0-----:R-:W-:Y:S01]  /*44a0*/  FMUL R11, R30, R19 ;  /* 0x000000131e0b7220 */ /* 0x001fe20000400000 */
[----:B------:R-:W-:Y:S01]  /*44b0*/  F2FP.TF32.F32.PACK_B R13, R13 ;  /* 0x0000000dff0d723e */ /* 0x000fe200024050ff */
[-C--:B------:R-:W-:Y:S01]  /*44c0*/  FMUL R49, R49, R19.reuse ;  /* 0x0000001331317220 */ /* 0x080fe20000400000 */
[----:B------:R-:W-:Y:S01]  /*44d0*/  ISETP.GT.AND P4, PT, R3, RZ, P3 ;  /* 0x000000ff0300720c */ /* 0x000fe20001f84270 */
[----:B------:R-:W-:Y:S01]  /*44e0*/  FMUL R15, R50, R19 ;  /* 0x00000013320f7220 */ /* 0x000fe20000400000 */
[----:B------:R-:W-:Y:S01]  /*44f0*/  F2FP.TF32.F32.PACK_B R11, R11 ;  /* 0x0000000bff0b723e */ /* 0x000fe200024050ff */
[----:B-1----:R-:W-:Y:S01]  /*4500*/  FMUL R7, R34, R19 ;  /* 0x0000001322077220 */ /* 0x002fe20000400000 */
[----:B------:R-:W-:Y:S01]  /*4510*/  F2FP.TF32.F32.PACK_B R33, R33 ;  /* 0x00000021ff21723e */ /* 0x000fe200024050ff */
[-C--:B------:R-:W-:Y:S01]  /*4520*/  FMUL R51, R51, R19.reuse ;  /* 0x0000001333337220 */ /* 0x080fe20000400000 */
[----:B------:R-:W-:Y:S01]  /*4530*/  ISETP.GT.AND P0, PT, R3, 0x8, P0 ;  /* 0x000000080300780c */ /* 0x000fe20000704270 */
[----:B------:R0:W-:Y:S01]  /*4540*/  @P2 STG.E desc[UR40][R8.64+0x20], R11 ;  /* 0x0000200b08002986 */ /* 0x0001e2000c101928 */
[----:B------:R-:W-:Y:S01]  /*4550*/  ISETP.GT.AND P2, PT, R6, 0x19, PT ;  /* 0x000000190600780c */ /* 0x000fe20003f44270 */
[----:B------:R-:W-:Y:S01]  /*4560*/  FMUL R21, R52, R19 ;  /* 0x0000001334157220 */ /* 0x000fe20000400000 */
[----:B------:R-:W-:Y:S01]  /*4570*/  F2FP.TF32.F32.PACK_B R7, R7 ;  /* 0x00000007ff07723e */ /* 0x000fe200024050ff */
[----:B------:R-:W-:Y:S01]  /*4580*/  @P1 STG.E desc[UR40][R8.64+0x24], R31 ;  /* 0x0000241f08001986 */ /* 0x000fe2000c101928 */
[----:B------:R-:W-:Y:S01]  /*4590*/  ISETP.GT.AND P1, PT, R6, 0x18, PT ;  /* 0x000000180600780c */ /* 0x000fe20003f24270 */
[----:B------:R-:W-:Y:S01]  /*45a0*/  FMUL R53, R53, R19 ;  /* 0x0000001335357220 */ /* 0x000fe20000400000 */
[----:B------:R-:W-:Y:S01]  /*45b0*/  F2FP.TF32.F32.PACK_B R35, R35 ;  /* 0x00000023ff23723e */ /* 0x000fe200024050ff */
[----:B------:R1:W-:Y:S01]  /*45c0*/  @P5 STG.E desc[UR40][R4.64+0x40], R13 ;  /* 0x0000400d04005986 */ /* 0x0003e2000c101928 */
[----:B------:R-:W-:Y:S01]  /*45d0*/  ISETP.GT.AND P5, PT, R3, RZ, P1 ;  /* 0x000000ff0300720c */ /* 0x000fe20000fa4270 */
[----:B------:R-:W-:Y:S01]  /*45e0*/  FMUL R55, R55, R19 ;  /* 0x0000001337377220 */ /* 0x000fe20000400000 */
[----:B------:R-:W-:Y:S01]  /*45f0*/  F2FP.TF32.F32.PACK_B R37, R37 ;  /* 0x00000025ff25723e */ /* 0x000fe200024050ff */
[----:B------:R-:W-:Y:S01]  /*4600*/  @P4 STG.E desc[UR40][R4.64+0x44], R33 ;  /* 0x0000442104004986 */ /* 0x000fe2000c101928 */
[C---:B------:R-:W-:Y:S01]  /*4610*/  ISETP.GT.AND P4, PT, R3.reuse, 0x8, P3 ;  /* 0x000000080300780c */ /* 0x040fe20001f84270 */
[----:B0-----:R-:W-:Y:S01]  /*4620*/  FMUL R11, R36, R19 ;  /* 0x00000013240b7220 */ /* 0x001fe20000400000 */
[----:B------:R-:W-:Y:S01]  /*4630*/  ISETP.GT.AND P3, PT, R3, RZ, P2 ;  /* 0x000000ff0300720c */ /* 0x000fe20001764270 */
[----:B------:R0:W-:Y:S01]  /*4640*/  @P0 STG.E desc[UR40][R8.64+0x40], R7 ;  /* 0x0000400708000986 */ /* 0x0001e2000c101928 */
[----:B------:R-:W-:-:S02]  /*4650*/  ISETP.GT.AND P0, PT, R6, 0x20, PT ;  /* 0x000000200600780c */ /* 0x000fc40003f04270 */
[----:B------:R-:W-:Y:S01]  /*4660*/  F2FP.TF32.F32.PACK_B R11, R11 ;  /* 0x0000000bff0b723e */ /* 0x000fe200024050ff */
[----:B-1----:R-:W-:Y:S01]  /*4670*/  FMUL R13, R40, R19 ;  /* 0x00000013280d7220 */ /* 0x002fe20000400000 */
[C---:B------:R-:W-:Y:S02]  /*4680*/  ISETP.GT.AND P1, PT, R3.reuse, 0x8, P1 ;  /* 0x000000080300780c */ /* 0x040fe40000f24270 */
[----:B------:R-:W-:Y:S02]  /*4690*/  F2FP.TF32.F32.PACK_B R39, R39 ;  /* 0x00000027ff27723e */ /* 0x000fe400024050ff */
[----:B------:R-:W-:Y:S01]  /*46a0*/  F2FP.TF32.F32.PACK_B R13, R13 ;  /* 0x0000000dff0d723e */ /* 0x000fe200024050ff */
[----:B------:R-:W-:Y:S01]  /*46b0*/  @P4 STG.E desc[UR40][R8.64+0x44], R35 ;  /* 0x0000442308004986 */ /* 0x000fe2000c101928 */
[C---:B------:R-:W-:Y:S01]  /*46c0*/  ISETP.GT.AND P4, PT, R3.reuse, 0x8, P2 ;  /* 0x000000080300780c */ /* 0x040fe20001784270 */
[----:B0-----:R-:W-:Y:S01]  /*46d0*/  FMUL R7, R38, R19 ;  /* 0x0000001326077220 */ /* 0x001fe20000400000 */
[----:B------:R-:W-:Y:S01]  /*46e0*/  ISETP.GT.AND P2, PT, R6, 0x21, PT ;  /* 0x000000210600780c */ /* 0x000fe20003f44270 */
[----:B------:R0:W-:Y:S01]  /*46f0*/  @P5 STG.E desc[UR40][R4.64+0x60], R11 ;  /* 0x0000600b04005986 */ /* 0x0001e2000c101928 */
[----:B------:R-:W-:-:S02]  /*4700*/  ISETP.GT.AND P5, PT, R3, RZ, P0 ;  /* 0x000000ff0300720c */ /* 0x000fc400007a4270 */
[----:B------:R-:W-:Y:S01]  /*4710*/  F2FP.TF32.F32.PACK_B R7, R7 ;  /* 0x00000007ff07723e */ /* 0x000fe200024050ff */
[----:B------:R-:W-:Y:S01]  /*4720*/  @P3 STG.E desc[UR40][R4.64+0x64], R37 ;  /* 0x0000642504003986 */ /* 0x000fe2000c101928 */
[C---:B------:R-:W-:Y:S02]  /*4730*/  ISETP.GT.AND P3, PT, R3.reuse, RZ, P2 ;  /* 0x000000ff0300720c */ /* 0x040fe40001764270 */
[----:B------:R-:W-:Y:S01]  /*4740*/  F2FP.TF32.F32.PACK_B R41, R41 ;  /* 0x00000029ff29723e */ /* 0x000fe200024050ff */
[----:B------:R1:W-:Y:S01]  /*4750*/  @P1 STG.E desc[UR40][R8.64+0x60], R7 ;  /* 0x0000600708001986 */ /* 0x0003e2000c101928 */
[----:B------:R-:W-:Y:S02]  /*4760*/  ISETP.GT.AND P0, PT, R3, 0x8, P0 ;  /* 0x000000080300780c */ /* 0x000fe40000704270 */
[----:B------:R-:W-:Y:S01]  /*4770*/  F2FP.TF32.F32.PACK_B R43, R43 ;  /* 0x0000002bff2b723e */ /* 0x000fe200024050ff */
[----:B------:R-:W-:Y:S01]  /*4780*/  @P4 STG.E desc[UR40][R8.64+0x64], R39 ;  /* 0x0000642708004986 */ /* 0x000fe2000c101928 */
[----:B------:R-:W-:Y:S01]  /*4790*/  ISETP.GT.AND P4, PT, R6, 0x28, PT ;  /* 0x000000280600780c */ /* 0x000fe20003f84270 */
[----:B0-----:R-:W-:Y:S01]  /*47a0*/  FMUL R11, R44, R19 ;  /* 0x000000132c0b7220 */ /* 0x001fe20000400000 */
[----:B------:R-:W-:Y:S01]  /*47b0*/  F2FP.TF32.F32.PACK_B R45, R45 ;  /* 0x0000002dff2d723e */ /* 0x000fe200024050ff */
[----:B------:R0:W-:Y:S01]  /*47c0*/  @P5 STG.E desc[UR40][R4.64+0x80], R13 ;  /* 0x0000800d04005986 */ /* 0x0001e2000c101928 */
[----:B------:R-:W-:-:S02]  /*47d0*/  ISETP.GT.AND P5, PT, R6, 0x29, PT ;  /* 0x000000290600780c */ /* 0x000fc40003fa4270 */
[----:B------:R-:W-:Y:S01]  /*47e0*/  F2FP.TF32.F32.PACK_B R11, R11 ;  /* 0x0000000bff0b723e */ /* 0x000fe200024050ff */
[----:B------:R-:W-:Y:S01]  /*47f0*/  @P3 STG.E desc[UR40][R4.64+0x84], R41 ;  /* 0x0000842904003986 */ /* 0x000fe2000c101928 */
[C---:B------:R-:W-:Y:S01]  /*4800*/  ISETP.GT.AND P3, PT, R3.reuse, 0x8, P2 ;  /* 0x000000080300780c */ /* 0x040fe20001764270 */
[-C--:B-1----:R-:W-:Y:S01]  /*4810*/  FMUL R7, R42, R19.reuse ;  /* 0x000000132a077220 */ /* 0x082fe20000400000 */
[C---:B------:R-:W-:Y:S02]  /*4820*/  ISETP.GT.AND P2, PT, R3.reuse, RZ, P4 ;  /* 0x000000ff0300720c */ /* 0x040fe40002744270 */
[C---:B------:R-:W-:Y:S02]  /*4830*/  ISETP.GT.AND P1, PT, R3.reuse, RZ, P5 ;  /* 0x000000ff0300720c */ /* 0x040fe40002f24270 */
[----:B------:R-:W-:Y:S01]  /*4840*/  ISETP.GT.AND P4, PT, R3, 0x8, P4 ;  /* 0x000000080300780c */ /* 0x000fe20002784270 */
[----:B0-----:R-:W-:Y:S01]  /*4850*/  FMUL R13, R46, R19 ;  /* 0x000000132e0d7220 */ /* 0x001fe20000400000 */
[----:B------:R-:W-:-:S02]  /*4860*/  F2FP.TF32.F32.PACK_B R7, R7 ;  /* 0x00000007ff07723e */ /* 0x000fc400024050ff */
[----:B------:R-:W-:Y:S02]  /*4870*/  ISETP.GT.AND P5, PT, R3, 0x8, P5 ;  /* 0x000000080300780c */ /* 0x000fe40002fa4270 */
[----:B------:R-:W-:Y:S01]  /*4880*/  F2FP.TF32.F32.PACK_B R13, R13 ;  /* 0x0000000dff0d723e */ /* 0x000fe200024050ff */
[----:B------:R0:W-:Y:S01]  /*4890*/  @P0 STG.E desc[UR40][R8.64+0x80], R7 ;  /* 0x0000800708000986 */ /* 0x0001e2000c101928 */
[C---:B------:R-:W-:Y:S02]  /*48a0*/  ISETP.GT.AND P0, PT, R6.reuse, 0x39, PT ;  /* 0x000000390600780c */ /* 0x040fe40003f04270 */
[----:B------:R-:W-:Y:S01]  /*48b0*/  F2FP.TF32.F32.PACK_B R47, R47 ;  /* 0x0000002fff2f723e */ /* 0x000fe200024050ff */
[----:B------:R-:W-:Y:S01]  /*48c0*/  @P3 STG.E desc[UR40][R8.64+0x84], R43 ;  /* 0x0000842b08003986 */ /* 0x000fe2000c101928 */
[C---:B------:R-:W-:Y:S02]  /*48d0*/  ISETP.GT.AND P3, PT, R6.reuse, 0x30, PT ;  /* 0x000000300600780c */ /* 0x040fe40003f64270 */
[----:B------:R-:W-:Y:S01]  /*48e0*/  F2FP.TF32.F32.PACK_B R49, R49 ;  /* 0x00000031ff31723e */ /* 0x000fe200024050ff */
[----:B------:R1:W-:Y:S01]  /*48f0*/  @P2 STG.E desc[UR40][R4.64+0xa0], R11 ;  /* 0x0000a00b04002986 */ /* 0x0003e2000c101928 */
[----:B------:R-:W-:-:S02]  /*4900*/  ISETP.GT.AND P2, PT, R6, 0x31, PT ;  /* 0x000000310600780c */ /* 0x000fc40003f44270 */
[----:B------:R-:W-:Y:S01]  /*4910*/  F2FP.TF32.F32.PACK_B R15, R15 ;  /* 0x0000000fff0f723e */ /* 0x000fe200024050ff */
[----:B------:R-:W-:Y:S01]  /*4920*/  @P1 STG.E desc[UR40][R4.64+0xa4], R45 ;  /* 0x0000a42d04001986 */ /* 0x000fe2000c101928 */
[----:B------:R-:W-:Y:S01]  /*4930*/  ISETP.GT.AND P1, PT, R6, 0x38, PT ;  /* 0x000000380600780c */ /* 0x000fe20003f24270 */
[----:B------:R-:W-:Y:S01]  /*4940*/  @P4 IMAD.MOV.U32 R6, RZ, RZ, R8 ;  /* 0x000000ffff064224 */ /* 0x000fe200078e0008 */
[----:B------:R-:W-:Y:S01]  /*4950*/  F2FP.TF32.F32.PACK_B R51, R51 ;  /* 0x00000033ff33723e */ /* 0x000fe200024050ff */
[----:B0-----:R-:W-:Y:S01]  /*4960*/  @P4 IMAD.MOV.U32 R7, RZ, RZ, R9 ;  /* 0x000000ffff074224 */ /* 0x001fe200078e0009 */
[----:B------:R-:W-:Y:S02]  /*4970*/  F2FP.TF32.F32.PACK_B R21, R21 ;  /* 0x00000015ff15723e */ /* 0x000fe400024050ff */
[----:B------:R-:W-:Y:S01]  /*4980*/  F2FP.TF32.F32.PACK_B R53, R53 ;  /* 0x00000035ff35723e */ /* 0x000fe200024050ff */
[----:B-1----:R-:W-:Y:S01]  /*4990*/  FMUL R11, R48, R19 ;  /* 0x00000013300b7220 */ /* 0x002fe20000400000 */
[----:B------:R0:W-:Y:S01]  /*49a0*/  @P4 STG.E desc[UR40][R6.64+0xa0], R13 ;  /* 0x0000a00d06004986 */ /* 0x0001e2000c101928 */
[----:B------:R-:W-:-:S02]  /*49b0*/  ISETP.GT.AND P4, PT, R3, RZ, P3 ;  /* 0x000000ff0300720c */ /* 0x000fc40001f84270 */
[----:B------:R-:W-:Y:S02]  /*49c0*/  ISETP.GT.AND P3, PT, R3, 0x8, P3 ;  /* 0x000000080300780c */ /* 0x000fe40001f64270 */
[----:B------:R-:W-:Y:S02]  /*49d0*/  F2FP.TF32.F32.PACK_B R11, R11 ;  /* 0x0000000bff0b723e */ /* 0x000fe400024050ff */
[----:B------:R-:W-:Y:S01]  /*49e0*/  F2FP.TF32.F32.PACK_B R55, R55 ;  /* 0x00000037ff37723e */ /* 0x000fe200024050ff */
[----:B0-----:R-:W-:Y:S02]  /*49f0*/  @P5 IMAD.MOV.U32 R6, RZ, RZ, R8 ;  /* 0x000000ffff065224 */ /* 0x001fe400078e0008 */
[----:B------:R-:W-:Y:S01]  /*4a00*/  FMUL R13, R54, R19 ;  /* 0x00000013360d7220 */ /* 0x000fe20000400000 */
[----:B------:R-:W-:-:S04]  /*4a10*/  @P5 IMAD.MOV.U32 R7, RZ, RZ, R9 ;  /* 0x000000ffff075224 */ /* 0x000fc800078e0009 */
[----:B------:R-:W-:Y:S01]  /*4a20*/  F2FP.TF32.F32.PACK_B R13, R13 ;  /* 0x0000000dff0d723e */ /* 0x000fe200024050ff */
[----:B------:R0:W-:Y:S01]  /*4a30*/  @P5 STG.E desc[UR40][R6.64+0xa4], R47 ;  /* 0x0000a42f06005986 */ /* 0x0001e2000c101928 */
[C---:B------:R-:W-:Y:S02]  /*4a40*/  ISETP.GT.AND P5, PT, R3.reuse, RZ, P2 ;  /* 0x000000ff0300720c */ /* 0x040fe400017a4270 */
[C---:B------:R-:W-:Y:S01]  /*4a50*/  ISETP.GT.AND P2, PT, R3.reuse, 0x8, P2 ;  /* 0x000000080300780c */ /* 0x040fe20001744270 */
[----:B------:R-:W-:Y:S01]  /*4a60*/  @P4 STG.E desc[UR40][R4.64+0xc0], R11 ;  /* 0x0000c00b04004986 */ /* 0x000fe2000c101928 */
[C---:B------:R-:W-:Y:S02]  /*4a70*/  ISETP.GT.AND P4, PT, R3.reuse, RZ, P1 ;  /* 0x000000ff0300720c */ /* 0x040fe40000f84270 */
[----:B------:R-:W-:Y:S01]  /*4a80*/  ISETP.GT.AND P1, PT, R3, 0x8, P1 ;  /* 0x000000080300780c */ /* 0x000fe20000f24270 */
[----:B0-----:R-:W-:-:S06]  /*4a90*/  @P3 IMAD.MOV.U32 R6, RZ, RZ, R8 ;  /* 0x000000ffff063224 */ /* 0x001fcc00078e0008 */
[----:B------:R-:W-:Y:S01]  /*4aa0*/  @P5 STG.E desc[UR40][R4.64+0xc4], R49 ;  /* 0x0000c43104005986 */ /* 0x000fe2000c101928 */
[C---:B------:R-:W-:Y:S01]  /*4ab0*/  ISETP.GT.AND P5, PT, R3.reuse, RZ, P0 ;  /* 0x000000ff0300720c */ /* 0x040fe200007a4270 */
[----:B------:R-:W-:Y:S01]  /*4ac0*/  @P3 IMAD.MOV.U32 R7, RZ, RZ, R9 ;  /* 0x000000ffff073224 */ /* 0x000fe200078e0009 */
[----:B------:R-:W-:-:S04]  /*4ad0*/  ISETP.GT.AND P0, PT, R3, 0x8, P0 ;  /* 0x000000080300780c */ /* 0x000fc80000704270 */
[----:B------:R0:W-:Y:S02]  /*4ae0*/  @P3 STG.E desc[UR40][R6.64+0xc0], R15 ;  /* 0x0000c00f06003986 */ /* 0x0001e4000c101928 */
[----:B0-----:R-:W-:Y:S02]  /*4af0*/  @P2 IMAD.MOV.U32 R6, RZ, RZ, R8 ;  /* 0x000000ffff062224 */ /* 0x001fe400078e0008 */
[----:B------:R-:W-:-:S05]  /*4b00*/  @P2 IMAD.MOV.U32 R7, RZ, RZ, R9 ;  /* 0x000000ffff072224 */ /* 0x000fca00078e0009 */
[----:B------:R-:W-:Y:S04]  /*4b10*/  @P2 STG.E desc[UR40][R6.64+0xc4], R51 ;  /* 0x0000c43306002986 */ /* 0x000fe8000c101928 */
[----:B------:R-:W-:Y:S04]  /*4b20*/  @P4 STG.E desc[UR40][R4.64+0xe0], R21 ;  /* 0x0000e01504004986 */ /* 0x000fe8000c101928 */
[----:B------:R0:W-:Y:S02]  /*4b30*/  @P5 STG.E desc[UR40][R4.64+0xe4], R53 ;  /* 0x0000e43504005986 */ /* 0x0001e4000c101928 */
[----:B0-----:R-:W-:-:S02]  /*4b40*/  @P1 IMAD.MOV.U32 R4, RZ, RZ, R8 ;  /* 0x000000ffff041224 */ /* 0x001fc400078e0008 */
[----:B------:R-:W-:-:S05]  /*4b50*/  @P1 IMAD.MOV.U32 R5, RZ, RZ, R9 ;  /* 0x000000ffff051224 */ /* 0x000fca00078e0009 */
[----:B------:R0:W-:Y:S04]  /*4b60*/  @P1 STG.E desc[UR40][R4.64+0xe0], R13 ;  /* 0x0000e00d04001986 */ /* 0x0001e8000c101928 */
[----:B------:R0:W-:Y:S02]  /*4b70*/  @P0 STG.E desc[UR40][R8.64+0xe4], R55 ;  /* 0x0000e43708000986 */ /* 0x0001e4000c101928 */
.L_x_90:
[----:B------:R-:W-:Y:S05]  /*4b80*/  BSYNC B0 ;  /* 0x0000000000007941 */ /* 0x000fea0003800000 */
.L_x_28:
[----:B------:R-:W-:Y:S01]  /*4b90*/  IADD3 R16, P0, R16, UR38, RZ ;  /* 0x0000002610107c10 */ /* 0x000fe2000ff1e0ff */
[----:B------:R-:W-:Y:S01]  /*4ba0*/  ULDC.64 UR4, c[0x0][0x650] ;  /* 0x0001940000047ab9 */ /* 0x000fe20000000a00 */
[----:B------:R-:W-:Y:S01]  /*4bb0*/  PRMT R3, RZ, 0x7610, R3 ;  /* 0x00007610ff037816 */ /* 0x000fe20000000003 */
[----:B------:R-:W-:Y:S01]  /*4bc0*/  IMAD.MOV.U32 R68, RZ, RZ, -0x1 ;  /* 0xffffffffff447424 */ /* 0x000fe200078e00ff */
[----:B------:R-:W-:Y:S01]  /*4bd0*/  IADD3.X R17, R17, UR37, RZ, P0, !PT ;  /* 0x0000002511117c10 */ /* 0x000fe200087fe4ff */
[----:B--2---:R-:W-:Y:S01]  /*4be0*/  IMAD.MOV.U32 R67, RZ, RZ, -0x1 ;  /* 0xffffffffff437424 */ /* 0x004fe200078e00ff */
[----:B------:R-:W-:-:S04]  /*4bf0*/  ISETP.GE.U32.AND P0, PT, R16, UR4, PT ;  /* 0x0000000410007c0c */ /* 0x000fc8000bf06070 */
[----:B------:R-:W-:-:S13]  /*4c00*/  ISETP.GE.U32.AND.EX P0, PT, R17, UR5, PT, P0 ;  /* 0x0000000511007c0c */ /* 0x000fda000bf06100 */
[----:B------:R-:W-:Y:S05]  /*4c10*/  @P0 BRA `(.L_x_91) ;  /* 0x00000004004c0947 */ /* 0x000fea0003800000 */
[----:B01-3--:R-:W0:Y:S01]  /*4c20*/  LDC.64 R10, c[0x0][0x628] ;  /* 0x00018a00ff0a7b82 */ /* 0x00be220000000a00 */
[----:B----4-:R-:W1:Y:S01]  /*4c30*/  S2R R12, SR_CTAID.X ;  /* 0x00000000000c7919 */ /* 0x010e620000002500 */
[----:B------:R-:W-:Y:S02]  /*4c40*/  IMAD.MOV.U32 R8, RZ, RZ, R16 ;  /* 0x000000ffff087224 */ /* 0x000fe400078e0010 */
[----:B------:R-:W-:Y:S01]  /*4c50*/  IMAD.MOV.U32 R9, RZ, RZ, R17 ;  /* 0x000000ffff097224 */ /* 0x000fe200078e0011 */
[----:B------:R-:W2:Y:S03]  /*4c60*/  S2R R20, SR_CTAID.Y ;  /* 0x0000000000147919 */ /* 0x000ea60000002600 */
[----:B------:R-:W3:Y:S08]  /*4c70*/  LDC R0, c[0x0][0x630] ;  /* 0x00018c00ff007b82 */ /* 0x000ef00000000800 */
[----:B------:R-:W4:Y:S01]  /*4c80*/  LDC.64 R14, c[0x0][0x620] ;  /* 0x00018800ff0e7b82 */ /* 0x000f220000000a00 */
[----:B0-----:R-:W-:-:S04]  /*4c90*/  ISETP.NE.U32.AND P0, PT, R10, RZ, PT ;  /* 0x000000ff0a00720c */ /* 0x001fc80003f05070 */
[----:B------:R-:W-:-:S13]  /*4ca0*/  ISETP.NE.AND.EX P0, PT, R11, RZ, PT, P0 ;  /* 0x000000ff0b00720c */ /* 0x000fda0003f05300 */
[----:B-1234-:R-:W-:Y:S05]  /*4cb0*/  @!P0 BRA `(.L_x_92) ;  /* 0x0000000000288947 */ /* 0x01efea0003800000 */
        /* <DEDUP_REMOVED lines=10> */
.L_x_92:
[-CC-:B------:R-:W-:Y:S01]  /*4d60*/  SHF.R.U64 R67, R8, R0.reuse, R9.reuse ;  /* 0x0000000008437219 */ /* 0x180fe20000001209 */
[----:B------:R-:W0:Y:S01]  /*4d70*/  LDC.64 R26, c[0x0][0x640] ;  /* 0x00019000ff1a7b82 */ /* 0x000e220000000a00 */
[----:B------:R-:W-:Y:S01]  /*4d80*/  SHF.R.U32.HI R0, RZ, R0, R9 ;  /* 0x00000000ff007219 */ /* 0x000fe20000011609 */
[----:B------:R-:W-:Y:S01]  /*4d90*/  ULDC UR4, c[0x0][0x150] ;  /* 0x0000540000047ab9 */ /* 0x000fe20000000800 */
[----:B------:R-:W-:Y:S02]  /*4da0*/  IADD3 R3, P0, RZ, -R67, RZ ;  /* 0x80000043ff037210 */ /* 0x000fe40007f1e0ff */
[----:B------:R-:W-:-:S03]  /*4db0*/  I2FP.F32.U32 R7, R12 ;  /* 0x0000000c00077245 */ /* 0x000fc60000201000 */
[----:B------:R-:W1:Y:S01]  /*4dc0*/  LDC R6, c[0x0][0x618] ;  /* 0x00018600ff067b82 */ /* 0x000e620000000800 */
[----:B------:R-:W-:Y:S02]  /*4dd0*/  IMAD.X R5, RZ, RZ, ~R0, P0 ;  /* 0x000000ffff057224 */ /* 0x000fe400000e0e00 */
[----:B------:R-:W-:Y:S01]  /*4de0*/  FMUL R7, R7, UR4 ;  /* 0x0000000407077c20 */ /* 0x000fe20008400000 */
[----:B------:R-:W-:Y:S01]  /*4df0*/  ULDC UR4, c[0x0][0x154] ;  /* 0x0000550000047ab9 */ /* 0x000fe20000000800 */
[-C--:B------:R-:W-:Y:S02]  /*4e00*/  IMAD R0, R5, R14.reuse, RZ ;  /* 0x0000000e05007224 */ /* 0x080fe400078e02ff */
[C---:B------:R-:W-:Y:S01]  /*4e10*/  IMAD.WIDE.U32 R4, R3.reuse, R14, R16 ;  /* 0x0000000e03047225 */ /* 0x040fe200078e0010 */
[----:B------:R-:W2:Y:S01]  /*4e20*/  LDC R8, c[0x0][0x608] ;  /* 0x00018200ff087b82 */ /* 0x000ea20000000800 */
[----:B------:R-:W3:Y:S02]  /*4e30*/  F2I.U32.TRUNC.NTZ R7, R7 ;  /* 0x0000000700077305 */ /* 0x000ee4000020f000 */
[----:B------:R-:W-:Y:S01]  /*4e40*/  IMAD R3, R3, R15, R0 ;  /* 0x0000000f03037224 */ /* 0x000fe200078e0200 */
[----:B------:R-:W-:-:S03]  /*4e50*/  I2FP.F32.U32 R0, R20 ;  /* 0x0000001400007245 */ /* 0x000fc60000201000 */
[----:B------:R-:W-:Y:S01]  /*4e60*/  IMAD.IADD R3, R5, 0x1, R3 ;  /* 0x0000000105037824 */ /* 0x000fe200078e0203 */
[----:B------:R-:W4:Y:S01]  /*4e70*/  LDC R11, c[0x0][0x658] ;  /* 0x00019600ff0b7b82 */ /* 0x000f220000000800 */
[----:B0-----:R-:W-:-:S04]  /*4e80*/  ISETP.NE.U32.AND P0, PT, R26, RZ, PT ;  /* 0x000000ff1a00720c */ /* 0x001fc80003f05070 */
[----:B------:R-:W-:-:S03]  /*4e90*/  ISETP.NE.AND.EX P0, PT, R27, RZ, PT, P0 ;  /* 0x000000ff1b00720c */ /* 0x000fc60003f05300 */
[----:B------:R-:W0:Y:S01]  /*4ea0*/  LDC R9, c[0x0][0x144] ;  /* 0x00005100ff097b82 */ /* 0x000e220000000800 */
[-C--:B-1----:R-:W-:Y:S01]  /*4eb0*/  SHF.R.U64 R10, R4, R6.reuse, R3 ;  /* 0x00000006040a7219 */ /* 0x082fe20000001203 */
[----:B---3--:R-:W-:Y:S01]  /*4ec0*/  IMAD.MOV R7, RZ, RZ, -R7 ;  /* 0x000000ffff077224 */ /* 0x008fe200078e0a07 */
[----:B------:R-:W-:Y:S01]  /*4ed0*/  SHF.R.U32.HI R3, RZ, R6, R3 ;  /* 0x00000006ff037219 */ /* 0x000fe20000011603 */
[----:B------:R-:W-:-:S04]  /*4ee0*/  FMUL R6, R0, UR4 ;  /* 0x0000000400067c20 */ /* 0x000fc80008400000 */
[----:B------:R-:W1:Y:S01]  /*4ef0*/  LDC R21, c[0x0][0x148] ;  /* 0x00005200ff157b82 */ /* 0x000e620000000800 */
[----:B------:R3:W0:Y:S01]  /*4f00*/  F2I.U32.TRUNC.NTZ R14, R6 ;  /* 0x00000006000e7305 */ /* 0x000622000020f000 */
[-CC-:B--2---:R-:W-:Y:S02]  /*4f10*/  SHF.R.U64 R13, R10, R8.reuse, R3.reuse ;  /* 0x000000080a0d7219 */ /* 0x184fe40000001203 */
[----:B------:R-:W-:-:S04]  /*4f20*/  SHF.R.U32.HI R0, RZ, R8, R3 ;  /* 0x00000008ff007219 */ /* 0x000fc80000011603 */
[----:B-----5:R-:W2:Y:S01]  /*4f30*/  LDC R24, c[0x0][0x648] ;  /* 0x00019200ff187b82 */ /* 0x020ea20000000800 */
[-CC-:B----4-:R-:W-:Y:S02]  /*4f40*/  SHF.R.U64 R15, R13, R11.reuse, R0.reuse ;  /* 0x0000000b0d0f7219 */ /* 0x190fe40000001200 */
[----:B------:R-:W-:-:S03]  /*4f50*/  SHF.R.U32.HI R5, RZ, R11, R0 ;  /* 0x0000000bff057219 */ /* 0x000fc60000011600 */
[----:B------:R-:W-:Y:S02]  /*4f60*/  IMAD.MOV.U32 R4, RZ, RZ, R15 ;  /* 0x000000ffff047224 */ /* 0x000fe400078e000f */
[----:B------:R-:W4:Y:S01]  /*4f70*/  LDC R28, c[0x0][0x638] ;  /* 0x00018e00ff1c7b82 */ /* 0x000f220000000800 */
[----:B0-----:R-:W-:-:S07]  /*4f80*/  IMAD R25, R9, R7, R12 ;  /* 0x0000000709197224 */ /* 0x001fce00078e020c */
[----:B------:R-:W0:Y:S08]  /*4f90*/  LDC R29, c[0x0][0x610] ;  /* 0x00018400ff1d7b82 */ /* 0x000e300000000800 */
[----:B------:R-:W0:Y:S01]  /*4fa0*/  LDC R30, c[0x0][0x600] ;  /* 0x00018000ff1e7b82 */ /* 0x000e220000000800 */
[----:B-123--:R-:W-:Y:S05]  /*4fb0*/  @!P0 BRA `(.L_x_93) ;  /* 0x0000000000288947 */ /* 0x00efea0003800000 */
        /* <DEDUP_REMOVED lines=10> */
.L_x_93:
[----:B------:R-:W-:Y:S01]  /*5060*/  ISETP.NE.AND P0, PT, R2, 0x1, PT ;  /* 0x000000010200780c */ /* 0x000fe20003f05270 */
[----:B------:R-:W-:Y:S01]  /*5070*/  IMAD.MOV R14, RZ, RZ, -R14 ;  /* 0x000000ffff0e7224 */ /* 0x000fe200078e0a0e */
[----:B------:R-:W-:Y:S02]  /*5080*/  SHF.R.U64 R3, R4, R24, R5 ;  /* 0x0000001804037219 */ /* 0x000fe40000001205 */
[----:B------:R-:W-:Y:S02]  /*5090*/  LOP3.LUT R0, R13, R64, RZ, 0xc0, !PT ;  /* 0x000000400d007212 */ /* 0x000fe400078ec0ff */
[----:B------:R-:W-:Y:S01]  /*50a0*/  LOP3.LUT R10, R10, R63, RZ, 0xc0, !PT ;  /* 0x0000003f0a0a7212 */ /* 0x000fe200078ec0ff */
[----:B------:R-:W-:Y:S02]  /*50b0*/  IMAD.MOV R4, RZ, RZ, -R3 ;  /* 0x000000ffff047224 */ /* 0x000fe400078e0a03 */
[----:B------:R-:W-:Y:S02]  /*50c0*/  IMAD R0, R59, R3, R0 ;  /* 0x000000033b007224 */ /* 0x000fe400078e0200 */
[----:B----4-:R-:W-:-:S02]  /*50d0*/  IMAD R3, R4, R28, R15 ;  /* 0x0000001c04037224 */ /* 0x010fc400078e020f */
[----:B------:R-:W-:Y:S02]  /*50e0*/  @P0 IMAD R25, R21, R14, R20 ;  /* 0x0000000e15190224 */ /* 0x000fe400078e0214 */
[----:B0-----:R-:W-:Y:S02]  /*50f0*/  IMAD R5, R3, R30, R10 ;  /* 0x0000001e03057224 */ /* 0x001fe400078e020a */
[----:B------:R-:W-:Y:S02]  /*5100*/  IMAD R0, R0, R29, R25 ;  /* 0x0000001d00007224 */ /* 0x000fe400078e0219 */
[----:B------:R-:W-:-:S03]  /*5110*/  IMAD.MOV.U32 R4, RZ, RZ, 0x1 ;  /* 0x00000001ff047424 */ /* 0x000fc600078e00ff */
[----:B------:R-:W-:Y:S02]  /*5120*/  SEL R68, R5, R0, !P0 ;  /* 0x0000000005447207 */ /* 0x000fe40004000000 */
[----:B------:R-:W-:Y:S02]  /*5130*/  PRMT R3, R4, 0x7610, R3 ;  /* 0x0000761004037816 */ /* 0x000fe40000000003 */
[----:B------:R-:W-:-:S07]  /*5140*/  SEL R0, R0, R5, !P0 ;  /* 0x0000000500007207 */ /* 0x000fce0004000000 */
.L_x_91:
[----:B------:R-:W-:Y:S01]  /*5150*/  UIMAD.WIDE.U32 UR4, UR42, 0x24924925, URZ ;  /* 0x249249252a0478a5 */ /* 0x000fe2000f8e003f */
[----:B------:R-:W-:Y:S01]  /*5160*/  LOP3.LUT P0, RZ, R3, 0xff, RZ, 0xc0, !PT ;  /* 0x000000ff03ff7812 */ /* 0x000fe2000780c0ff */
[----:B------:R-:W-:Y:S02]  /*5170*/  IMAD.MOV.U32 R69, RZ, RZ, R0 ;  /* 0x000000ffff457224 */ /* 0x000fe400078e0000 */
[----:B------:R-:W-:-:S04]  /*5180*/  UIADD3 UR4, UR42, -UR5, URZ ;  /* 0x800000052a047290 */ /* 0x000fc8000fffe03f */
[----:B------:R-:W-:-:S04]  /*5190*/  ULEA.HI UR4, UR4, UR5, URZ, 0x1f ;  /* 0x0000000504047291 */ /* 0x000fc8000f8ff83f */
[----:B------:R-:W-:-:S04]  /*51a0*/  USHF.R.U32.HI UR4, URZ, 0x2, UR4 ;  /* 0x000000023f047899 */ /* 0x000fc80008011604 */
[----:B------:R-:W-:Y:S01]  /*51b0*/  UIMAD UR42, UR4, -0x7, UR42 ;  /* 0xfffffff9042a78a4 */ /* 0x000fe2000f8e022a */
[----:B------:R-:W-:Y:S11]  /*51c0*/  @P0 BRA `(.L_x_94) ;  /* 0xffffffc000140947 */ /* 0x000ff6000383ffff */
[----:B------:R-:W-:Y:S05]  /*51d0*/  EXIT ;  /* 0x000000000000794d */ /* 0x000fea0003800000 */
.L_x_3:
        /* <DEDUP_REMOVED lines=26> */
.L_x_96:
[--C-:B------:R-:W-:Y:S01]  /*5380*/  SHF.R.U64 R14, R12, R20, R13.reuse ;  /* 0x000000140c0e7219 */ /* 0x100fe2000000120d */
[----:B------:R-:W0:Y:S01]  /*5390*/  LDC R24, c[0x0][0x618] ;  /* 0x00018600ff187b82 */ /* 0x000e220000000800 */
[----:B------:R-:W-:Y:S01]  /*53a0*/  I2FP.F32.U32 R8, R6 ;  /* 0x0000000600087245 */ /* 0x000fe20000201000 */
[----:B------:R-:W-:Y:S01]  /*53b0*/  ULDC UR4, c[0x0][0x150] ;  /* 0x0000540000047ab9 */ /* 0x000fe20000000800 */
[----:B------:R-:W-:Y:S02]  /*53c0*/  SHF.R.U32.HI R7, RZ, R20, R13 ;  /* 0x00000014ff077219 */ /* 0x000fe4000001160d */
[----:B------:R-:W-:Y:S01]  /*53d0*/  IADD3 R11, P0, RZ, -R14, RZ ;  /* 0x8000000eff0b7210 */ /* 0x000fe20007f1e0ff */
[----:B------:R-:W-:Y:S01]  /*53e0*/  FMUL R13, R8, UR4 ;  /* 0x00000004080d7c20 */ /* 0x000fe20008400000 */
[----:B------:R-:W-:Y:S01]  /*53f0*/  ULDC UR4, c[0x0][0x154] ;  /* 0x0000550000047ab9 */ /* 0x000fe20000000800 */
[----:B------:R-:W1:Y:S02]  /*5400*/  LDC.64 R26, c[0x0][0x640] ;  /* 0x00019000ff1a7b82 */ /* 0x000e640000000a00 */
[----:B------:R-:W-:-:S02]  /*5410*/  IMAD.X R7, RZ, RZ, ~R7, P0 ;  /* 0x000000ffff077224 */ /* 0x000fc400000e0e07 */
[----:B------:R-:W2:Y:S01]  /*5420*/  F2I.U32.TRUNC.NTZ R13, R13 ;  /* 0x0000000d000d7305 */ /* 0x000ea2000020f000 */
[----:B------:R-:W-:-:S03]  /*5430*/  IMAD.WIDE.U32 R8, R11, R22, R16 ;  /* 0x000000160b087225 */ /* 0x000fc600078e0010 */
[----:B------:R-:W3:Y:S01]  /*5440*/  LDC R15, c[0x0][0x144] ;  /* 0x00005100ff0f7b82 */ /* 0x000ee20000000800 */
[----:B------:R-:W-:-:S04]  /*5450*/  IMAD R10, R7, R22, RZ ;  /* 0x00000016070a7224 */ /* 0x000fc800078e02ff */
[----:B------:R-:W-:Y:S02]  /*5460*/  IMAD R7, R11, R23, R10 ;  /* 0x000000170b077224 */ /* 0x000fe400078e020a */
[----:B------:R-:W-:Y:S01]  /*5470*/  IMAD.MOV.U32 R10, RZ, RZ, -0x1 ;  /* 0xffffffffff0a7424 */ /* 0x000fe200078e00ff */
[----:B------:R-:W4:Y:S01]  /*5480*/  LDC R20, c[0x0][0x608] ;  /* 0x00018200ff147b82 */ /* 0x000f220000000800 */
[----:B------:R-:W-:Y:S01]  /*5490*/  IMAD.IADD R7, R9, 0x1, R7 ;  /* 0x0000000109077824 */ /* 0x000fe200078e0207 */
[----:B------:R-:W-:-:S04]  /*54a0*/  I2FP.F32.U32 R9, R5 ;  /* 0x0000000500097245 */ /* 0x000fc80000201000 */
[-C--:B0-----:R-:W-:Y:S01]  /*54b0*/  SHF.R.U64 R12, R8, R24.reuse, R7 ;  /* 0x00000018080c7219 */ /* 0x081fe20000001207 */
[----:B--2---:R-:W-:Y:S01]  /*54c0*/  IMAD.MOV R8, RZ, RZ, -R13 ;  /* 0x000000ffff087224 */ /* 0x004fe200078e0a0d */
[----:B------:R-:W0:Y:S01]  /*54d0*/  LDC R11, c[0x0][0x658] ;  /* 0x00019600ff0b7b82 */ /* 0x000e220000000800 */
[----:B-1----:R-:W-:Y:S01]  /*54e0*/  ISETP.NE.U32.AND P0, PT, R26, RZ, PT ;  /* 0x000000ff1a00720c */ /* 0x002fe20003f05070 */
[----:B------:R-:W-:Y:S01]  /*54f0*/  FMUL R9, R9, UR4 ;  /* 0x0000000409097c20 */ /* 0x000fe20008400000 */
[----:B------:R-:W-:Y:S02]  /*5500*/  SHF.R.U32.HI R7, RZ, R24, R7 ;  /* 0x00000018ff077219 */ /* 0x000fe40000011607 */
[----:B------:R-:W-:-:S03]  /*5510*/  ISETP.NE.AND.EX P0, PT, R27, RZ, PT, P0 ;  /* 0x000000ff1b00720c */ /* 0x000fc60003f05300 */
[----:B------:R-:W1:Y:S01]  /*5520*/  LDC R22, c[0x0][0x148] ;  /* 0x00005200ff167b82 */ /* 0x000e620000000800 */
[----:B---3--:R-:W-:Y:S02]  /*5530*/  IMAD R23, R15, R8, R6 ;  /* 0x000000080f177224 */ /* 0x008fe400078e0206 */
[----:B------:R-:W-:-:S05]  /*5540*/  IMAD.MOV.U32 R8, RZ, RZ, 0x1 ;  /* 0x00000001ff087424 */ /* 0x000fca00078e00ff */
[----:B------:R-:W2:Y:S01]  /*5550*/  LDC R21, c[0x0][0x600] ;  /* 0x00018000ff157b82 */ /* 0x000ea20000000800 */
[-CC-:B----4-:R-:W-:Y:S02]  /*5560*/  SHF.R.U64 R15, R12, R20.reuse, R7.reuse ;  /* 0x000000140c0f7219 */ /* 0x190fe40000001207 */
[----:B------:R-:W-:Y:S02]  /*5570*/  SHF.R.U32.HI R6, RZ, R20, R7 ;  /* 0x00000014ff067219 */ /* 0x000fe40000011607 */
[----:B------:R3:W4:Y:S03]  /*5580*/  F2I.U32.TRUNC.NTZ R20, R9 ;  /* 0x0000000900147305 */ /* 0x000726000020f000 */
[----:B------:R-:W1:Y:S01]  /*5590*/  LDC R25, c[0x0][0x648] ;  /* 0x00019200ff197b82 */ /* 0x000e620000000800 */
[-C--:B0-----:R-:W-:Y:S02]  /*55a0*/  SHF.R.U64 R19, R15, R11.reuse, R6 ;  /* 0x0000000b0f137219 */ /* 0x081fe40000001206 */
[----:B------:R-:W-:-:S02]  /*55b0*/  SHF.L.U32 R10, R10, R11, RZ ;  /* 0x0000000b0a0a7219 */ /* 0x000fc400000006ff */
[-C--:B------:R-:W-:Y:S01]  /*55c0*/  SHF.R.U32.HI R7, RZ, R11.reuse, R6 ;  /* 0x0000000bff077219 */ /* 0x080fe20000011606 */
[----:B------:R-:W-:Y:S01]  /*55d0*/  IMAD.MOV.U32 R6, RZ, RZ, R19 ;  /* 0x000000ffff067224 */ /* 0x000fe200078e0013 */
[----:B------:R-:W-:Y:S01]  /*55e0*/  SHF.L.U32 R24, R8, R11, RZ ;  /* 0x0000000b08187219 */ /* 0x000fe200000006ff */
[----:B------:R-:W0:Y:S01]  /*55f0*/  LDC R28, c[0x0][0x638] ;  /* 0x00018e00ff1c7b82 */ /* 0x000e220000000800 */
[----:B------:R-:W-:-:S07]  /*5600*/  LOP3.LUT R30, RZ, R10, RZ, 0x33, !PT ;  /* 0x0000000aff1e7212 */ /* 0x000fce00078e33ff */
[----:B------:R-:W0:Y:S01]  /*5610*/  LDC R29, c[0x0][0x610] ;  /* 0x00018400ff1d7b82 */ /* 0x000e220000000800 */
[----:B---34-:R-:W-:Y:S05]  /*5620*/  @!P0 BRA `(.L_x_97) ;  /* 0x0000000000288947 */ /* 0x018fea0003800000 */
[----:B------:R-:W3:Y:S02]  /*5630*/  LDC R6, c[0x0][0x64c] ;  /* 0x00019300ff067b82 */ /* 0x000ee40000000800 */
[----:B---3--:R-:W-:-:S05]  /*5640*/  IADD3 R11, P0, R19, R6, RZ ;  /* 0x00000006130b7210 */ /* 0x008fca0007f1e0ff */
        /* <DEDUP_REMOVED lines=8> */
.L_x_97:
[----:B------:R-:W-:Y:S01]  /*56d0*/  ISETP.NE.AND P0, PT, R2, 0x1, PT ;  /* 0x000000010200780c */ /* 0x000fe20003f05270 */
[----:B--2---:R-:W-:Y:S01]  /*56e0*/  VIADD R9, R21, 0xffffffff ;  /* 0xffffffff15097836 */ /* 0x004fe20000000000 */
[----:B-1----:R-:W-:Y:S01]  /*56f0*/  SHF.R.U64 R7, R6, R25, R7 ;  /* 0x0000001906077219 */ /* 0x002fe20000001207 */
[----:B------:R-:W-:Y:S01]  /*5700*/  IMAD.MOV R20, RZ, RZ, -R20 ;  /* 0x000000ffff147224 */ /* 0x000fe200078e0a14 */
[----:B------:R-:W-:Y:S02]  /*5710*/  LOP3.LUT R6, R15, R30, RZ, 0xc0, !PT ;  /* 0x0000001e0f067212 */ /* 0x000fe400078ec0ff */
[----:B------:R-:W-:Y:S01]  /*5720*/  LOP3.LUT R12, R12, R9, RZ, 0xc0, !PT ;  /* 0x000000090c0c7212 */ /* 0x000fe200078ec0ff */
[----:B------:R-:W-:Y:S02]  /*5730*/  IMAD.MOV R8, RZ, RZ, -R7 ;  /* 0x000000ffff087224 */ /* 0x000fe400078e0a07 */
[----:B------:R-:W-:Y:S02]  /*5740*/  IMAD R6, R24, R7, R6 ;  /* 0x0000000718067224 */ /* 0x000fe400078e0206 */
[----:B------:R-:W-:-:S02]  /*5750*/  IMAD.MOV.U32 R9, RZ, RZ, 0x1 ;  /* 0x00000001ff097424 */ /* 0x000fc400078e00ff */
[----:B------:R-:W-:Y:S02]  /*5760*/  @P0 IMAD R23, R22, R20, R5 ;  /* 0x0000001416170224 */ /* 0x000fe400078e0205 */
[----:B0-----:R-:W-:Y:S02]  /*5770*/  IMAD R5, R8, R28, R19 ;  /* 0x0000001c08057224 */ /* 0x001fe400078e0213 */
[----:B------:R-:W-:Y:S02]  /*5780*/  IMAD R19, R6, R29, R23 ;  /* 0x0000001d06137224 */ /* 0x000fe400078e0217 */
[----:B------:R-:W-:Y:S02]  /*5790*/  IMAD R6, R5, R21, R12 ;  /* 0x0000001505067224 */ /* 0x000fe400078e020c */
[----:B------:R-:W-:-:S03]  /*57a0*/  IMAD.MOV.U32 R8, RZ, RZ, R14 ;  /* 0x000000ffff087224 */ /* 0x000fc600078e000e */
[----:B------:R-:W-:Y:S02]  /*57b0*/  SEL R20, R6, R19, !P0 ;  /* 0x0000001306147207 */ /* 0x000fe40004000000 */
[----:B------:R-:W-:-:S07]  /*57c0*/  SEL R19, R19, R6, !P0 ;  /* 0x0000000613137207 */ /* 0x000fce0004000000 */
.L_x_95:
[----:B------:R-:W-:-:S08]  /*57d0*/  NOP ;  /* 0x0000000000007918 */ /* 0x000fd00000000000 */
[----:B------:R-:W0:-:S00]  /*57e0*/  USETMAXREG.DEALLOC.CTAPOOL 0x28 ;  /* 0x00000028000079c8 */ /* 0x000e0000080e0500 */
[----:B0-----:R-:W-:-:S13]  /*57f0*/  ISETP.NE.AND P0, PT, R0, RZ, PT ;  /* 0x000000ff0000720c */ /* 0x001fda0003f05270 */
[----:B------:R-:W-:Y:S05]  /*5800*/  @P0 EXIT ;  /* 0x000000000000094d */ /* 0x000fea0003800000 */
[----:B------:R-:W-:Y:S01]  /*5810*/  LOP3.LUT P0, RZ, R9, 0xff, RZ, 0xc0, !PT ;  /* 0x000000ff09ff7812 */ /* 0x000fe2000780c0ff */
[----:B------:R-:W-:Y:S02]  /*5820*/  IMAD.MOV.U32 R0, RZ, RZ, 0x1 ;  /* 0x00000001ff007424 */ /* 0x000fe400078e00ff */
[----:B------:R-:W-:-:S10]  /*5830*/  IMAD.MOV.U32 R12, RZ, RZ, RZ ;  /* 0x000000ffff0c7224 */ /* 0x000fd400078e00ff */
[----:B------:R-:W-:Y:S05]  /*5840*/  @!P0 BRA `(.L_x_98) ;  /* 0x0000000c00a88947 */ /* 0x000fea0003800000 */
[----:B------:R-:W0:Y:S01]  /*5850*/  LDC R0, c[0x0][0x28c] ;  /* 0x0000a300ff007b82 */ /* 0x000e220000000800 */
[----:B------:R-:W-:Y:S01]  /*5860*/  LOP3.LUT P0, RZ, R3, 0x1f, RZ, 0xc0, !PT ;  /* 0x0000001f03ff7812 */ /* 0x000fe2000780c0ff */
[----:B------:R-:W-:Y:S01]  /*5870*/  ULDC UR21, c[0x0][0x658] ;  /* 0x0001960000157ab9 */ /* 0x000fe20000000800 */
[----:B------:R-:W-:Y:S01]  /*5880*/  UMOV UR4, 0xffffffff ;  /* 0xffffffff00047882 */ /* 0x000fe20000000000 */
[----:B------:R-:W-:Y:S01]  /*5890*/  BSSY B0, `(.L_x_98) ;  /* 0x00000e5000007945 */ /* 0x000fe20003800000 */
[----:B------:R-:W-:Y:S01]  /*58a0*/  USHF.L.U32 UR4, UR4, UR21, URZ ;  /* 0x0000001504047299 */ /* 0x000fe2000800063f */
[C---:B------:R-:W-:Y:S01]  /*58b0*/  ISETP.NE.AND P2, PT, R4.reuse, RZ, PT ;  /* 0x000000ff0400720c */ /* 0x040fe20003f45270 */
[----:B------:R-:W-:Y:S01]  /*58c0*/  IMAD.MOV.U32 R13, RZ, RZ, 0x1 ;  /* 0x00000001ff0d7424 */ /* 0x000fe200078e00ff */
[----:B------:R-:W-:Y:S01]  /*58d0*/  ISETP.NE.OR P0, PT, R4, RZ, !P0 ;  /* 0x000000ff0400720c */ /* 0x000fe20004705670 */
[----:B------:R-:W-:Y:S01]  /*58e0*/  IMAD.MOV.U32 R12, RZ, RZ, RZ ;  /* 0x000000ffff0c7224 */ /* 0x000fe200078e00ff */
[----:B------:R-:W-:Y:S01]  /*58f0*/  LOP3.LUT R11, R18, 0x2, RZ, 0xfc, !PT ;  /* 0x00000002120b7812 */ /* 0x000fe200078efcff */
[----:B------:R-:W-:Y:S01]  /*5900*/  ULDC UR13, c[0x0][0x600] ;  /* 0x00018000000d7ab9 */ /* 0x000fe20000000800 */
[----:B------:R-:W-:Y:S01]  /*5910*/  UMOV UR5, 0x1 ;  /* 0x0000000100057882 */ /* 0x000fe20000000000 */
[----:B------:R-:W-:-:S02]  /*5920*/  UIADD3 UR13, UR13, -0x1, URZ ;  /* 0xffffffff0d0d7890 */ /* 0x000fc4000fffe03f */
[----:B------:R-:W-:Y:S02]  /*5930*/  USHF.L.U32 UR21, UR5, UR21, URZ ;  /* 0x0000001505157299 */ /* 0x000fe4000800063f */
[----:B------:R-:W-:Y:S01]  /*5940*/  ULOP3.LUT UR29, URZ, UR4, URZ, 0x33, !UPT ;  /* 0x000000043f1d7292 */ /* 0x000fe2000f8e333f */
[----:B------:R-:W-:Y:S01]  /*5950*/  ULDC.64 UR14, c[0x0][0x198] ;  /* 0x00006600000e7ab9 */ /* 0x000fe20000000a00 */
[----:B0-----:R-:W-:-:S05]  /*5960*/  VIADD R0, R0, 0x7f ;  /* 0x0000007f00007836 */ /* 0x001fca0000000000 */
[----:B------:R-:W-:-:S04]  /*5970*/  SHF.R.S32.HI R3, RZ, 0x1f, R0 ;  /* 0x0000001fff037819 */ /* 0x000fc80000011400 */
[----:B------:R-:W-:Y:S01]  /*5980*/  LEA.HI R3, R3, R0, RZ, 0x7 ;  /* 0x0000000003037211 */ /* 0x000fe200078f38ff */
[----:B------:R-:W-:-:S03]  /*5990*/  IMAD.MOV.U32 R0, RZ, RZ, 0x1 ;  /* 0x00000001ff007424 */ /* 0x000fc600078e00ff */
[----:B------:R-:W-:-:S05]  /*59a0*/  SHF.R.S32.HI R3, RZ, 0x7, R3 ;  /* 0x00000007ff037819 */ /* 0x000fca0000011403 */
[----:B------:R-:W-:-:S07]  /*59b0*/  VIADD R10, R3, 0x1 ;  /* 0x00000001030a7836 */ /* 0x000fce0000000000 */
.L_x_110:
[----:B------:R-:W-:-:S03]  /*59c0*/  UMOV UR4, 0xffffffff ;  /* 0xffffffff00047882 */ /* 0x000fc60000000000 */
[----:B------:R-:W-:Y:S05]  /*59d0*/  BRA.DIV UR4, `(.L_x_99) ;  /* 0x00000012049c7947 */ /* 0x000fea000b800000 */
[----:B------:R-:W-:-:S13]  /*59e0*/  ELECT P6, URZ, PT ;  /* 0x00000000003f782f */ /* 0x000fda00038c0000 */
.L_x_124:
[----:B------:R-:W0:Y:S01]  /*59f0*/  LDC R4, c[0x0][0x28c] ;  /* 0x0000a300ff047b82 */ /* 0x000e220000000800 */
[----:B------:R-:W-:Y:S01]  /*5a00*/  BSSY B1, `(.L_x_100) ;  /* 0x000005a000017945 */ /* 0x000fe20003800000 */
[----:B0-----:R-:W-:-:S13]  /*5a10*/  ISETP.LT.OR P6, PT, R4, 0x1, !P6 ;  /* 0x000000010400780c */ /* 0x001fda00077c1670 */
[----:B------:R-:W-:Y:S05]  /*5a20*/  @P6 BRA `(.L_x_101) ;  /* 0x00000004005c6947 */ /* 0x000fea0003800000 */
[----:B------:R-:W-:Y:S02]  /*5a30*/  IMAD.SHL.U32 R19, R19, 0x80, RZ ;  /* 0x0000008013137824 */ /* 0x000fe400078e00ff */
[----:B------:R-:W-:Y:S02]  /*5a40*/  IMAD.SHL.U32 R20, R20, 0x40, RZ ;  /* 0x0000004014147824 */ /* 0x000fe400078e00ff */
[----:B------:R-:W-:Y:S02]  /*5a50*/  IMAD.MOV.U32 R21, RZ, RZ, RZ ;  /* 0x000000ffff157224 */ /* 0x000fe400078e00ff */
[----:B------:R-:W-:Y:S02]  /*5a60*/  IMAD.MOV.U32 R4, RZ, RZ, R10 ;  /* 0x000000ffff047224 */ /* 0x000fe400078e000a */
[----:B------:R-:W-:Y:S02]  /*5a70*/  IMAD.MOV.U32 R5, RZ, RZ, R0 ;  /* 0x000000ffff057224 */ /* 0x000fe400078e0000 */
[----:B------:R-:W-:-:S07]  /*5a80*/  IMAD.MOV.U32 R6, RZ, RZ, R12 ;  /* 0x000000ffff067224 */ /* 0x000fce00078e000c */
.L_x_105:
[----:B------:R-:W0:Y:S01]  /*5a90*/  S2R R14, SR_CgaCtaId ;  /* 0x00000000000e7919 */ /* 0x000e220000008800 */
[----:B------:R-:W-:Y:S01]  /*5aa0*/  MOV R7, 0x400 ;  /* 0x0000040000077802 */ /* 0x000fe20000000f00 */
[----:B------:R-:W1:Y:S03]  /*5ab0*/  @!P2 LDC R9, c[0x0][0x500] ;  /* 0x00014000ff09ab82 */ /* 0x000e660000000800 */
[----:B0-----:R-:W-:Y:S02]  /*5ac0*/  LEA R15, R14, R7, 0x18 ;  /* 0x000000070e0f7211 */ /* 0x001fe400078ec0ff */
[----:B------:R-:W-:-:S03]  /*5ad0*/  SHF.L.U32 R7, R5, 0x1f, RZ ;  /* 0x0000001f05077819 */ /* 0x000fc600000006ff */
[----:B------:R-:W-:-:S04]  /*5ae0*/  IMAD R14, R6, 0x8, R15 ;  /* 0x00000008060e7824 */ /* 0x000fc800078e020f */
[----:B------:R-:W0:Y:S02]  /*5af0*/  SYNCS.PHASECHK.TRANS64.TRYWAIT P1, [R14+URZ+0x38], R7 ;  /* 0x000038070e0075a7 */ /* 0x000e24000802017f */
[----:B01----:R-:W-:Y:S05]  /*5b00*/  @!P1 BRA `(.L_x_102) ;  /* 0x0000001000709947 */ /* 0x003fea0003800000 */
.L_x_125:
[----:B0-----:R-:W-:Y:S01]  /*5b10*/  PRMT R7, R11, 0x9910, RZ ;  /* 0x000099100b077816 */ /* 0x001fe200000000ff */
[----:B------:R0:W-:Y:S03]  /*5b20*/  @!P2 SYNCS.ARRIVE.TRANS64 RZ, [R14+URZ], R9 ;  /* 0x000000090effa9a7 */ /* 0x0001e6000800003f */
[----:B------:R-:W-:-:S13]  /*5b30*/  ISETP.NE.AND P1, PT, R7, 0x2, PT ;  /* 0x000000020700780c */ /* 0x000fda0003f25270 */
[----:B0-----:R-:W-:Y:S05]  /*5b40*/  @P1 BRA `(.L_x_103) ;  /* 0x0000000000041947 */ /* 0x001fea0003800000 */
[----:B------:R-:W-:Y:S01]  /*5b50*/  BPT.TRAP 0x1 ;  /* 0x000000040000795c */ /* 0x000fe20000300000 */
.L_x_103:
[----:B------:R-:W-:Y:S05]  /*5b60*/  @P0 BRA `(.L_x_104) ;  /* 0x0000000000040947 */ /* 0x000fea0003800000 */
[----:B------:R-:W-:Y:S01]  /*5b70*/  BPT.TRAP 0x1 ;  /* 0x000000040000795c */ /* 0x000fe20000300000 */
.L_x_104:
[----:B------:R-:W-:Y:S01]  /*5b80*/  R2UR UR56, R15 ;  /* 0x000000000f3872ca */ /* 0x000fe200000e0000 */
[C---:B------:R-:W-:Y:S01]  /*5b90*/  IMAD R15, R6.reuse, 0x10000, R15 ;  /* 0x00010000060f7824 */ /* 0x040fe200078e020f */
[----:B------:R-:W-:Y:S01]  /*5ba0*/  R2UR UR10, R21 ;  /* 0x00000000150a72ca */ /* 0x000fe200000e0000 */
[----:B------:R-:W-:Y:S01]  /*5bb0*/  UIADD3 UR22, UP0, UR14, 0xf0, URZ ;  /* 0x000000f00e167890 */ /* 0x000fe2000ff1e03f */
[----:B------:R-:W-:Y:S01]  /*5bc0*/  R2UR UR16, R6 ;  /* 0x00000000061072ca */ /* 0x000fe200000e0000 */
[----:B------:R-:W-:Y:S01]  /*5bd0*/  VIADD R4, R4, 0xffffffff ;  /* 0xffffffff04047836 */ /* 0x000fe20000000000 */
[----:B------:R-:W-:Y:S01]  /*5be0*/  R2UR UR32, R15 ;  /* 0x000000000f2072ca */ /* 0x000fe200000e0000 */
[----:B------:R-:W-:Y:S01]  /*5bf0*/  UIADD3.X UR23, URZ, UR15, URZ, UP0, !UPT ;  /* 0x0000000f3f177290 */ /* 0x000fe200087fe43f */
[----:B------:R-:W-:Y:S01]  /*5c00*/  R2UR UR9, R14 ;  /* 0x000000000e0972ca */ /* 0x000fe200000e0000 */
[----:B------:R-:W-:Y:S01]  /*5c10*/  UIADD3 UR6, UP1, UR14, 0x1f0, URZ ;  /* 0x000001f00e067890 */ /* 0x000fe2000ff3e03f */
[----:B------:R-:W-:Y:S01]  /*5c20*/  R2UR UR11, R19 ;  /* 0x00000000130b72ca */ /* 0x000fe200000e0000 */
[----:B------:R-:W-:Y:S01]  /*5c30*/  UMOV UR4, 0x0 ;  /* 0x0000000000047882 */ /* 0x000fe20000000000 */
[----:B------:R-:W-:Y:S01]  /*5c40*/  R2UR UR12, R8 ;  /* 0x00000000080c72ca */ /* 0x000fe200000e0000 */
[----:B------:R-:W-:Y:S01]  /*5c50*/  UIADD3 UR56, UR56, 0x70180, URZ ;  /* 0x0007018038387890 */ /* 0x000fe2000fffe03f */
[----:B------:R-:W-:Y:S01]  /*5c60*/  R2UR UR59, R20 ;  /* 0x00000000143b72ca */ /* 0x000fe200000e0000 */
[----:B------:R-:W-:Y:S01]  /*5c70*/  UIADD3 UR50, UR10, 0x20, URZ ;  /* 0x000000200a327890 */ /* 0x000fe2000fffe03f */
[----:B------:R-:W-:Y:S01]  /*5c80*/  ISETP.GT.AND P3, PT, R4, 0x1, PT ;  /* 0x000000010400780c */ /* 0x000fe20003f64270 */
[----:B------:R-:W-:Y:S01]  /*5c90*/  ULEA UR56, UR16, UR56, 0xf ;  /* 0x0000003810387291 */ /* 0x000fe2000f8e783f */
[----:B------:R-:W-:Y:S01]  /*5ca0*/  VIADD R6, R6, 0x1 ;  /* 0x0000000106067836 */ /* 0x000fe20000000000 */
[----:B------:R-:W-:Y:S01]  /*5cb0*/  UIADD3 UR8, UR32, 0x180, URZ ;  /* 0x0000018020087890 */ /* 0x000fe2000fffe03f */
[----:B------:R-:W-:Y:S01]  /*5cc0*/  VIADD R21, R21, 0x80 ;  /* 0x0000008015157836 */ /* 0x000fe20000000000 */
[----:B------:R-:W-:-:S02]  /*5cd0*/  UIADD3 UR48, UR32, 0x4180, URZ ;  /* 0x0000418020307890 */ /* 0x000fc4000fffe03f */
[----:B------:R-:W-:Y:S01]  /*5ce0*/  UIADD3 UR42, UR10, 0x40, URZ ;  /* 0x000000400a2a7890 */ /* 0x000fe2000fffe03f */
[C---:B------:R-:W-:Y:S01]  /*5cf0*/  ISETP.NE.AND P1, PT, R6.reuse, 0x7, PT ;  /* 0x000000070600780c */ /* 0x040fe20003f25270 */
[----:B------:R-:W-:Y:S02]  /*5d00*/  UIADD3 UR40, UR32, 0x8180, URZ ;  /* 0x0000818020287890 */ /* 0x000fe4000fffe03f */
[----:B------:R-:W-:Y:S01]  /*5d10*/  UIADD3 UR34, UR10, 0x60, URZ ;  /* 0x000000600a227890 */ /* 0x000fe2000fffe03f */
[----:B------:R-:W-:Y:S01]  /*5d20*/  SEL R14, RZ, 0x1, P1 ;  /* 0x00000001ff0e7807 */ /* 0x000fe20000800000 */
[----:B------:R-:W-:Y:S01]  /*5d30*/  UIADD3 UR32, UR32, 0xc180, URZ ;  /* 0x0000c18020207890 */ /* 0x000fe2000fffe03f */
[----:B------:R-:W-:Y:S01]  /*5d40*/  SEL R6, R6, RZ, P1 ;  /* 0x000000ff06067207 */ /* 0x000fe20000800000 */
[----:B------:R-:W-:Y:S01]  /*5d50*/  UMOV UR5, 0x10000000 ;  /* 0x1000000000057882 */ /* 0x000fe20000000000 */
[----:B------:R-:W-:Y:S01]  /*5d60*/  UIADD3.X UR7, URZ, UR15, URZ, UP1, !UPT ;  /* 0x0000000f3f077290 */ /* 0x000fe20008ffe43f */
[----:B------:R0:W-:Y:S01]  /*5d70*/  UTMALDG.3D [UR8], [UR22], desc[UR4] ;  /* 0x00000408160075b4 */ /* 0x0001e20008011000 */
[----:B------:R-:W-:Y:S01]  /*5d80*/  UIADD3 UR24, UR56, 0x2000, URZ ;  /* 0x0000200038187890 */ /* 0x000fe2000fffe03f */
[----:B------:R-:W-:Y:S01]  /*5d90*/  LOP3.LUT R5, R5, R14, RZ, 0x3c, !PT ;  /* 0x0000000e05057212 */ /* 0x000fe200078e3cff */
[----:B------:R-:W-:Y:S01]  /*5da0*/  UIADD3 UR16, UR56, 0x4000, URZ ;  /* 0x0000400038107890 */ /* 0x000fe2000fffe03f */
[----:B------:R-:W-:Y:S01]  /*5db0*/  UMOV UR49, UR9 ;  /* 0x0000000900317c82 */ /* 0x000fe20008000000 */
        /* <DEDUP_REMOVED lines=8> */
[----:B------:R1:W-:Y:S01]  /*5e40*/  UTMALDG.3D [UR48], [UR22], desc[UR4] ;  /* 0x00000430160075b4 */ /* 0x0003e20008011000 */
        /* <DEDUP_REMOVED lines=9> */
[----:B0-----:R-:W-:Y:S01]  /*5ee0*/  UIADD3 UR8, UR56, 0x6000, URZ ;  /* 0x0000600038087890 */ /* 0x001fe2000fffe03f */
[----:B------:R-:W-:Y:S01]  /*5ef0*/  UMOV UR19, UR59 ;  /* 0x0000003b00137c82 */ /* 0x000fe20008000000 */
[----:B------:R-:W-:Y:S01]  /*5f00*/  UMOV UR20, UR12 ;  /* 0x0000000c00147c82 */ /* 0x000fe20008000000 */
[----:B------:R-:W-:Y:S01]  /*5f10*/  UMOV UR18, UR42 ;  /* 0x0000002a00127c82 */ /* 0x000fe20008000000 */
[----:B------:R-:W-:Y:S01]  /*5f20*/  UMOV UR11, UR59 ;  /* 0x0000003b000b7c82 */ /* 0x000fe20008000000 */
[----:B------:R1:W-:Y:S01]  /*5f30*/  UTMALDG.3D [UR32], [UR22], desc[UR4] ;  /* 0x00000420160075b4 */ /* 0x0003e20008011000 */
[----:B------:R-:W-:Y:S01]  /*5f40*/  UMOV UR10, UR34 ;  /* 0x00000022000a7c82 */ /* 0x000fe20008000000 */
[----:B------:R1:W-:Y:S01]  /*5f50*/  UTMALDG.3D [UR56], [UR6], desc[UR4] ;  /* 0x00000438060075b4 */ /* 0x0003e20008011000 */
[----:B------:R1:W-:Y:S01]  /*5f60*/  UTMALDG.3D [UR24], [UR6], desc[UR4] ;  /* 0x00000418060075b4 */ /* 0x0003e20008011000 */
[----:B------:R1:W-:Y:S01]  /*5f70*/  UTMALDG.3D [UR16], [UR6], desc[UR4] ;  /* 0x00000410060075b4 */ /* 0x0003e20008011000 */
[----:B------:R1:W-:Y:S02]  /*5f80*/  UTMALDG.3D [UR8], [UR6], desc[UR4] ;  /* 0x00000408060075b4 */ /* 0x0003e40008011000 */
[----:B-1----:R-:W-:Y:S05]  /*5f90*/  @P3 BRA `(.L_x_105) ;  /* 0xfffffff800bc3947 */ /* 0x002fea000383ffff */
.L_x_101:
[----:B------:R-:W-:Y:S05]  /*5fa0*/  BSYNC B1 ;  /* 0x0000000000017941 */ /* 0x000fea0003800000 */
.L_x_100:
[----:B------:R-:W-:Y:S01]  /*5fb0*/  LOP3.LUT P4, RZ, R13, 0xff, RZ, 0xc0, !PT ;  /* 0x000000ff0dff7812 */ /* 0x000fe2000788c0ff */
[C---:B------:R-:W-:Y:S01]  /*5fc0*/  IMAD.IADD R12, R3.reuse, 0x1, R12 ;  /* 0x00000001030c7824 */ /* 0x040fe200078e020c */
[----:B------:R-:W-:Y:S01]  /*5fd0*/  ULDC.64 UR4, c[0x0][0x650] ;  /* 0x0001940000047ab9 */ /* 0x000fe20000000a00 */
[C---:B------:R-:W-:Y:S01]  /*5fe0*/  ISETP.GE.U32.AND P3, PT, R3.reuse, 0x7, PT ;  /* 0x000000070300780c */ /* 0x040fe20003f66070 */
[----:B------:R-:W-:Y:S01]  /*5ff0*/  BSSY B1, `(.L_x_106) ;  /* 0x000006c000017945 */ /* 0x000fe20003800000 */
[C---:B------:R-:W-:Y:S01]  /*6000*/  IMAD.WIDE.U32 R4, R12.reuse, 0x24924925, RZ ;  /* 0x249249250c047825 */ /* 0x040fe200078e00ff */
[C---:B------:R-:W-:Y:S02]  /*6010*/  ISETP.GT.U32.AND P1, PT, R12.reuse, 0x6, PT ;  /* 0x000000060c00780c */ /* 0x040fe40003f24070 */
[----:B------:R-:W-:Y:S01]  /*6020*/  PRMT R13, RZ, 0x7610, R13 ;  /* 0x00007610ff0d7816 */ /* 0x000fe2000000000d */
[----:B------:R-:W-:Y:S01]  /*6030*/  IMAD.IADD R4, R12, 0x1, -R5 ;  /* 0x000000010c047824 */ /* 0x000fe200078e0a05 */
[----:B------:R-:W-:Y:S01]  /*6040*/  ISETP.LT.U32.AND P1, PT, R3, 0x7, P1 ;  /* 0x000000070300780c */ /* 0x000fe20000f21070 */
[----:B------:R-:W-:-:S02]  /*6050*/  IMAD.MOV.U32 R19, RZ, RZ, -0x1 ;  /* 0xffffffffff137424 */ /* 0x000fc400078e00ff */
[----:B------:R-:W0:Y:S01]  /*6060*/  @P4 S2R R7, SR_CgaCtaId ;  /* 0x0000000000074919 */ /* 0x000e220000008800 */
[----:B------:R-:W-:Y:S01]  /*6070*/  @P4 MOV R6, 0x400 ;  /* 0x0000040000064802 */ /* 0x000fe20000000f00 */
[----:B------:R-:W-:Y:S01]  /*6080*/  IMAD.MOV.U32 R20, RZ, RZ, -0x1 ;  /* 0xffffffffff147424 */ /* 0x000fe200078e00ff */
[----:B------:R-:W-:Y:S01]  /*6090*/  LEA.HI R4, R4, R5, RZ, 0x1f ;  /* 0x0000000504047211 */ /* 0x000fe200078ff8ff */
[----:B------:R-:W-:-:S03]  /*60a0*/  IMAD.MOV.U32 R8, RZ, RZ, -0x1 ;  /* 0xffffffffff087424 */ /* 0x000fc600078e00ff */
[--C-:B------:R-:W-:Y:S02]  /*60b0*/  SHF.R.U32.HI R5, RZ, 0x2, R4.reuse ;  /* 0x00000002ff057819 */ /* 0x100fe40000011604 */
[----:B------:R-:W-:-:S03]  /*60c0*/  PRMT R4, RZ, 0x7610, R4 ;  /* 0x00007610ff047816 */ /* 0x000fc60000000004 */
[----:B------:R-:W-:Y:S01]  /*60d0*/  IMAD R12, R5, -0x7, R12 ;  /* 0xfffffff9050c7824 */ /* 0x000fe200078e020c */
[----:B0-----:R-:W-:Y:S02]  /*60e0*/  @P4 LEA R6, R7, R6, 0x18 ;  /* 0x0000000607064211 */ /* 0x001fe400078ec0ff */
[----:B------:R-:W-:Y:S02]  /*60f0*/  SEL R7, RZ, 0x1, !P1 ;  /* 0x00000001ff077807 */ /* 0x000fe40004800000 */
[----:B------:R-:W-:Y:S01]  /*6100*/  IADD3 R16, P1, R16, UR38, RZ ;  /* 0x0000002610107c10 */ /* 0x000fe2000ff3e0ff */
[----:B------:R0:W-:Y:S01]  /*6110*/  @P4 SYNCS.ARRIVE.TRANS64.A1T0 RZ, [R6+URZ+0x88], RZ ;  /* 0x000088ff06ff49a7 */ /* 0x0001e2000810003f */
[----:B------:R-:W-:Y:S02]  /*6120*/  LOP3.LUT R0, R0, R7, RZ, 0x3c, !PT ;  /* 0x0000000700007212 */ /* 0x000fe400078e3cff */
[----:B------:R-:W-:Y:S02]  /*6130*/  IADD3.X R17, R17, UR37, RZ, P1, !PT ;  /* 0x0000002511117c10 */ /* 0x000fe40008ffe4ff */
[----:B------:R-:W-:-:S02]  /*6140*/  ISETP.GE.U32.AND P1, PT, R16, UR4, PT ;  /* 0x0000000410007c0c */ /* 0x000fc4000bf26070 */
[----:B------:R-:W-:Y:S02]  /*6150*/  @P3 LOP3.LUT R0, R0, 0x1, R5, 0x78, !PT ;  /* 0x0000000100003812 */ /* 0x000fe400078e7805 */
[----:B------:R-:W-:-:S13]  /*6160*/  ISETP.GE.U32.AND.EX P1, PT, R17, UR5, PT, P1 ;  /* 0x0000000511007c0c */ /* 0x000fda000bf26110 */
[----:B0-----:R-:W-:Y:S05]  /*6170*/  @P1 BRA `(.L_x_107) ;  /* 0x00000004004c1947 */ /* 0x001fea0003800000 */
[----:B------:R-:W-:Y:S01]  /*6180*/  ULDC.64 UR4, c[0x0][0x628] ;  /* 0x00018a0000047ab9 */ /* 0x000fe20000000a00 */
[----:B------:R-:W0:Y:S01]  /*6190*/  S2R R15, SR_CTAID.X ;  /* 0x00000000000f7919 */ /* 0x000e220000002500 */
[----:B------:R-:W-:Y:S01]  /*61a0*/  ISETP.NE.U32.AND P1, PT, RZ, UR4, PT ;  /* 0x00000004ff007c0c */ /* 0x000fe2000bf25070 */
[----:B------:R-:W-:Y:S01]  /*61b0*/  ULDC UR7, c[0x0][0x630] ;  /* 0x00018c0000077ab9 */ /* 0x000fe20000000800 */
[----:B------:R-:W-:Y:S01]  /*61c0*/  IMAD.MOV.U32 R4, RZ, RZ, R16 ;  /* 0x000000ffff047224 */ /* 0x000fe200078e0010 */
[----:B------:R-:W1:Y:S01]  /*61d0*/  S2R R14, SR_CTAID.Y ;  /* 0x00000000000e7919 */ /* 0x000e620000002600 */
[----:B------:R-:W-:Y:S01]  /*61e0*/  ISETP.NE.AND.EX P1, PT, RZ, UR5, PT, P1 ;  /* 0x00000005ff007c0c */ /* 0x000fe2000bf25310 */
[----:B------:R-:W-:-:S12]  /*61f0*/  IMAD.MOV.U32 R5, RZ, RZ, R17 ;  /* 0x000000ffff057224 */ /* 0x000fd800078e0011 */
[----:B------:R-:W-:Y:S05]  /*6200*/  @!P1 BRA `(.L_x_108) ;  /* 0x0000000000289947 */ /* 0x000fea0003800000 */
[----:B------:R-:W-:Y:S02]  /*6210*/  ULDC UR6, c[0x0][0x634] ;  /* 0x00018d0000067ab9 */ /* 0x000fe40000000800 */
[----:B------:R-:W-:-:S05]  /*6220*/  IADD3 R9, P1, R16, UR6, RZ ;  /* 0x0000000610097c10 */ /* 0x000fca000ff3e0ff */
[----:B------:R-:W-:-:S04]  /*6230*/  IMAD.X R19, RZ, RZ, R17, P1 ;  /* 0x000000ffff137224 */ /* 0x000fc800008e0611 */
[----:B------:R-:W-:-:S04]  /*6240*/  IMAD.WIDE.U32 R6, R19, UR4, RZ ;  /* 0x0000000413067c25 */ /* 0x000fc8000f8e00ff */
[----:B------:R-:W-:-:S04]  /*6250*/  IMAD.WIDE.U32 R6, P1, R9, UR5, R6 ;  /* 0x0000000509067c25 */ /* 0x000fc8000f820006 */
[----:B------:R-:W-:-:S04]  /*6260*/  IMAD.WIDE.U32 R8, R9, UR4, RZ ;  /* 0x0000000409087c25 */ /* 0x000fc8000f8e00ff */
[----:B------:R-:W-:Y:S01]  /*6270*/  IMAD.X R5, RZ, RZ, RZ, P1 ;  /* 0x000000ffff057224 */ /* 0x000fe200008e06ff */
[----:B------:R-:W-:Y:S01]  /*6280*/  IADD3 RZ, P1, R9, R6, RZ ;  /* 0x0000000609ff7210 */ /* 0x000fe20007f3e0ff */
[----:B------:R-:W-:-:S04]  /*6290*/  IMAD.MOV.U32 R4, RZ, RZ, R7 ;  /* 0x000000ffff047224 */ /* 0x000fc800078e0007 */
[----:B------:R-:W-:-:S08]  /*62a0*/  IMAD.WIDE.U32.X R4, R19, UR5, R4, P1 ;  /* 0x0000000513047c25 */ /* 0x000fd000088e0404 */
.L_x_108:
[--C-:B------:R-:W-:Y:S01]  /*62b0*/  SHF.R.U64 R8, R4, UR7, R5.reuse ;  /* 0x0000000704087c19 */ /* 0x100fe20008001205 */
[----:B------:R-:W-:Y:S01]  /*62c0*/  ULDC.64 UR4, c[0x0][0x620] ;  /* 0x0001880000047ab9 */ /* 0x000fe20000000a00 */
[----:B------:R-:W-:Y:S01]  /*62d0*/  SHF.R.U32.HI R4, RZ, UR7, R5 ;  /* 0x00000007ff047c19 */ /* 0x000fe20008011605 */
[----:B------:R-:W2:Y:S01]  /*62e0*/  LDC R24, c[0x0][0x144] ;  /* 0x00005100ff187b82 */ /* 0x000ea20000000800 */
[----:B------:R-:W-:Y:S01]  /*62f0*/  IADD3 R7, P1, RZ, -R8, RZ ;  /* 0x80000008ff077210 */ /* 0x000fe20007f3e0ff */
[----:B------:R-:W-:Y:S01]  /*6300*/  ULDC.64 UR8, c[0x0][0x640] ;  /* 0x0001900000087ab9 */ /* 0x000fe20000000a00 */
[----:B0-----:R-:W-:Y:S01]  /*6310*/  I2FP.F32.U32 R9, R15 ;  /* 0x0000000f00097245 */ /* 0x001fe20000201000 */
[----:B------:R-:W-:Y:S02]  /*6320*/  ULDC UR6, c[0x0][0x608] ;  /* 0x0001820000067ab9 */ /* 0x000fe40000000800 */
[----:B------:R-:W-:Y:S01]  /*6330*/  IMAD.X R4, RZ, RZ, ~R4, P1 ;  /* 0x000000ffff047224 */ /* 0x000fe200008e0e04 */
[----:B------:R-:W-:Y:S01]  /*6340*/  ISETP.NE.U32.AND P1, PT, RZ, UR8, PT ;  /* 0x00000008ff007c0c */ /* 0x000fe2000bf25070 */
[----:B------:R-:W0:Y:S02]  /*6350*/  LDC R21, c[0x0][0x148] ;  /* 0x00005200ff157b82 */ /* 0x000e240000000800 */
[----:B------:R-:W-:Y:S01]  /*6360*/  IMAD R6, R4, UR4, RZ ;  /* 0x0000000404067c24 */ /* 0x000fe2000f8e02ff */
[----:B------:R-:W-:Y:S01]  /*6370*/  ISETP.NE.AND.EX P1, PT, RZ, UR9, PT, P1 ;  /* 0x00000009ff007c0c */ /* 0x000fe2000bf25310 */
[----:B------:R-:W-:Y:S01]  /*6380*/  IMAD.WIDE.U32 R4, R7, UR4, R16 ;  /* 0x0000000407047c25 */ /* 0x000fe2000f8e0010 */
[----:B------:R-:W-:-:S03]  /*6390*/  ULDC UR4, c[0x0][0x150] ;  /* 0x0000540000047ab9 */ /* 0x000fc60000000800 */
[----:B------:R-:W-:Y:S02]  /*63a0*/  IMAD R7, R7, UR5, R6 ;  /* 0x0000000507077c24 */ /* 0x000fe4000f8e0206 */
[----:B------:R-:W-:Y:S01]  /*63b0*/  FMUL R6, R9, UR4 ;  /* 0x0000000409067c20 */ /* 0x000fe20008400000 */
[----:B------:R-:W-:Y:S01]  /*63c0*/  ULDC UR4, c[0x0][0x618] ;  /* 0x0001860000047ab9 */ /* 0x000fe20000000800 */
[----:B------:R-:W-:Y:S01]  /*63d0*/  ULDC UR5, c[0x0][0x154] ;  /* 0x0000550000057ab9 */ /* 0x000fe20000000800 */
[----:B------:R-:W-:-:S03]  /*63e0*/  IMAD.IADD R5, R5, 0x1, R7 ;  /* 0x0000000105057824 */ /* 0x000fc600078e0207 */
[----:B------:R-:W3:Y:S02]  /*63f0*/  F2I.U32.TRUNC.NTZ R6, R6 ;  /* 0x0000000600067305 */ /* 0x000ee4000020f000 */
[----:B------:R-:W-:Y:S02]  /*6400*/  SHF.R.U64 R9, R4, UR4, R5 ;  /* 0x0000000404097c19 */ /* 0x000fe40008001205 */
[----:B-1----:R-:W-:-:S05]  /*6410*/  I2FP.F32.U32 R4, R14 ;  /* 0x0000000e00047245 */ /* 0x002fca0000201000 */
[----:B------:R-:W-:Y:S01]  /*6420*/  FMUL R22, R4, UR5 ;  /* 0x0000000504167c20 */ /* 0x000fe20008400000 */
[----:B------:R-:W-:Y:S01]  /*6430*/  SHF.R.U32.HI R4, RZ, UR4, R5 ;  /* 0x00000004ff047c19 */ /* 0x000fe20008011605 */
[----:B------:R-:W-:-:S03]  /*6440*/  ULDC UR4, c[0x0][0x658] ;  /* 0x0001960000047ab9 */ /* 0x000fc60000000800 */
[--C-:B------:R-:W-:Y:S01]  /*6450*/  SHF.R.U64 R20, R9, UR6, R4.reuse ;  /* 0x0000000609147c19 */ /* 0x100fe20008001204 */
[----:B------:R-:W1:Y:S01]  /*6460*/  F2I.U32.TRUNC.NTZ R22, R22 ;  /* 0x0000001600167305 */ /* 0x000e62000020f000 */
[----:B------:R-:W-:Y:S01]  /*6470*/  SHF.R.U32.HI R5, RZ, UR6, R4 ;  /* 0x00000006ff057c19 */ /* 0x000fe20008011604 */
[----:B---3--:R-:W-:-:S03]  /*6480*/  IMAD.MOV R6, RZ, RZ, -R6 ;  /* 0x000000ffff067224 */ /* 0x008fc600078e0a06 */
[----:B------:R-:W-:Y:S01]  /*6490*/  SHF.R.U64 R19, R20, UR4, R5 ;  /* 0x0000000414137c19 */ /* 0x000fe20008001205 */
[----:B--2---:R-:W-:Y:S01]  /*64a0*/  IMAD R15, R24, R6, R15 ;  /* 0x00000006180f7224 */ /* 0x004fe200078e020f */
[----:B------:R-:W-:-:S03]  /*64b0*/  SHF.R.U32.HI R23, RZ, UR4, R5 ;  /* 0x00000004ff177c19 */ /* 0x000fc60008011605 */
[----:B------:R-:W-:Y:S02]  /*64c0*/  IMAD.MOV.U32 R4, RZ, RZ, R19 ;  /* 0x000000ffff047224 */ /* 0x000fe400078e0013 */
[----:B------:R-:W-:Y:S01]  /*64d0*/  IMAD.MOV.U32 R5, RZ, RZ, R23 ;  /* 0x000000ffff057224 */ /* 0x000fe200078e0017 */
[----:B-1----:R-:W-:Y:S06]  /*64e0*/  @!P1 BRA `(.L_x_109) ;  /* 0x0000000000289947 */ /* 0x002fec0003800000 */
[----:B------:R-:W-:Y:S02]  /*64f0*/  ULDC UR4, c[0x0][0x64c] ;  /* 0x0001930000047ab9 */ /* 0x000fe40000000800 */
[----:B------:R-:W-:-:S05]  /*6500*/  IADD3 R5, P1, R19, UR4, RZ ;  /* 0x0000000413057c10 */ /* 0x000fca000ff3e0ff */
[----:B------:R-:W-:-:S04]  /*6510*/  IMAD.X R23, RZ, RZ, R23, P1 ;  /* 0x000000ffff177224 */ /* 0x000fc800008e0617 */
[----:B------:R-:W-:-:S04]  /*6520*/  IMAD.WIDE.U32 R6, R23, UR8, RZ ;  /* 0x0000000817067c25 */ /* 0x000fc8000f8e00ff */
[----:B------:R-:W-:-:S04]  /*6530*/  IMAD.WIDE.U32 R6, P1, R5, UR9, R6 ;  /* 0x0000000905067c25 */ /* 0x000fc8000f820006 */
[----:B------:R-:W-:-:S04]  /*6540*/  IMAD.WIDE.U32 R4, R5, UR8, RZ ;  /* 0x0000000805047c25 */ /* 0x000fc8000f8e00ff */
[----:B------:R-:W-:Y:S01]  /*6550*/  IMAD.MOV.U32 R4, RZ, RZ, R7 ;  /* 0x000000ffff047224 */ /* 0x000fe200078e0007 */
[----:B------:R-:W-:Y:S01]  /*6560*/  IADD3 RZ, P3, R5, R6, RZ ;  /* 0x0000000605ff7210 */ /* 0x000fe20007f7e0ff */
[----:B------:R-:W-:-:S04]  /*6570*/  IMAD.X R5, RZ, RZ, RZ, P1 ;  /* 0x000000ffff057224 */ /* 0x000fc800008e06ff */
[----:B------:R-:W-:-:S08]  /*6580*/  IMAD.WIDE.U32.X R4, R23, UR9, R4, P3 ;  /* 0x0000000917047c25 */ /* 0x000fd000098e0404 */
.L_x_109:
[----:B------:R-:W-:Y:S01]  /*6590*/  ISETP.NE.AND P1, PT, R2, 0x1, PT ;  /* 0x000000010200780c */ /* 0x000fe20003f25270 */
[----:B------:R-:W-:Y:S01]  /*65a0*/  ULDC UR4, c[0x0][0x648] ;  /* 0x0001920000047ab9 */ /* 0x000fe20000000800 */
[----:B------:R-:W-:Y:S01]  /*65b0*/  LOP3.LUT R20, R20, UR29, RZ, 0xc0, !PT ;  /* 0x0000001d14147c12 */ /* 0x000fe2000f8ec0ff */
[----:B------:R-:W-:Y:S01]  /*65c0*/  IMAD.MOV R22, RZ, RZ, -R22 ;  /* 0x000000ffff167224 */ /* 0x000fe200078e0a16 */
[----:B------:R-:W-:Y:S01]  /*65d0*/  SHF.R.U64 R5, R4, UR4, R5 ;  /* 0x0000000404057c19 */ /* 0x000fe20008001205 */
[----:B------:R-:W-:Y:S01]  /*65e0*/  ULDC UR4, c[0x0][0x638] ;  /* 0x00018e0000047ab9 */ /* 0x000fe20000000800 */
[----:B------:R-:W-:Y:S01]  /*65f0*/  LOP3.LUT R6, R9, UR13, RZ, 0xc0, !PT ;  /* 0x0000000d09067c12 */ /* 0x000fe2000f8ec0ff */
[----:B------:R-:W-:Y:S02]  /*6600*/  ULDC UR5, c[0x0][0x610] ;  /* 0x0001840000057ab9 */ /* 0x000fe40000000800 */
[----:B------:R-:W-:Y:S02]  /*6610*/  IMAD.MOV R4, RZ, RZ, -R5 ;  /* 0x000000ffff047224 */ /* 0x000fe400078e0a05 */
[----:B------:R-:W-:-:S02]  /*6620*/  IMAD R20, R5, UR21, R20 ;  /* 0x0000001505147c24 */ /* 0x000fc4000f8e0214 */
[----:B0-----:R-:W-:Y:S02]  /*6630*/  @P1 IMAD R15, R21, R22, R14 ;  /* 0x00000016150f1224 */ /* 0x001fe400078e020e */
[----:B------:R-:W-:Y:S01]  /*6640*/  IMAD R19, R4, UR4, R19 ;  /* 0x0000000404137c24 */ /* 0x000fe2000f8e0213 */
[----:B------:R-:W-:Y:S01]  /*6650*/  ULDC UR4, c[0x0][0x600] ;  /* 0x0001800000047ab9 */ /* 0x000fe20000000800 */
[----:B------:R-:W-:Y:S02]  /*6660*/  IMAD R15, R20, UR5, R15 ;  /* 0x00000005140f7c24 */ /* 0x000fe4000f8e020f */
[----:B------:R-:W-:Y:S02]  /*6670*/  IMAD R6, R19, UR4, R6 ;  /* 0x0000000413067c24 */ /* 0x000fe4000f8e0206 */
[----:B------:R-:W-:-:S03]  /*6680*/  IMAD.MOV.U32 R4, RZ, RZ, 0x1 ;  /* 0x00000001ff047424 */ /* 0x000fc600078e00ff */
[----:B------:R-:W-:Y:S02]  /*6690*/  SEL R20, R6, R15, !P1 ;  /* 0x0000000f06147207 */ /* 0x000fe40004800000 */
[----:B------:R-:W-:-:S07]  /*66a0*/  SEL R19, R15, R6, !P1 ;  /* 0x000000060f137207 */ /* 0x000fce0004800000 */
.L_x_107:
[----:B------:R-:W-:Y:S05]  /*66b0*/  BSYNC B1 ;  /* 0x0000000000017941 */ /* 0x000fea0003800000 */
.L_x_106:
[----:B------:R-:W-:-:S13]  /*66c0*/  LOP3.LUT P1, RZ, R4, 0xff, RZ, 0xc0, !PT ;  /* 0x000000ff04ff7812 */ /* 0x000fda000782c0ff */
[----:B------:R-:W-:Y:S05]  /*66d0*/  @P1 BRA `(.L_x_110) ;  /* 0xfffffff000b81947 */ /* 0x000fea000383ffff */
[----:B------:R-:W-:Y:S05]  /*66e0*/  BSYNC B0 ;  /* 0x0000000000007941 */ /* 0x000fea0003800000 */
.L_x_98:
[----:B------:R-:W-:-:S03]  /*66f0*/  UMOV UR4, 0xffffffff ;  /* 0xffffffff00047882 */ /* 0x000fc60000000000 */
[----:B------:R-:W-:Y:S05]  /*6700*/  BRA.DIV UR4, `(.L_x_111) ;  /* 0x0000000604847947 */ /* 0x000fea000b800000 */
[----:B------:R-:W-:-:S13]  /*6710*/  ELECT P6, URZ, PT ;  /* 0x00000000003f782f */ /* 0x000fda00038c0000 */
.L_x_128:
[----:B------:R-:W-:Y:S04]  /*6720*/  BSSY B0, `(.L_x_112) ;  /* 0x0000046000007945 */ /* 0x000fe80003800000 */
[----:B------:R-:W-:Y:S05]  /*6730*/  @!P6 BRA `(.L_x_113) ;  /* 0x000000040010e947 */ /* 0x000fea0003800000 */
[----:B------:R-:W-:-:S04]  /*6740*/  LOP3.LUT R18, R18, 0x2, RZ, 0xfc, !PT ;  /* 0x0000000212127812 */ /* 0x000fc800078efcff */
[----:B------:R-:W-:-:S13]  /*6750*/  ISETP.NE.AND P0, PT, R18, 0x3, PT ;  /* 0x000000031200780c */ /* 0x000fda0003f05270 */
[----:B------:R-:W-:Y:S05]  /*6760*/  @!P0 BRA `(.L_x_114) ;  /* 0x0000000000048947 */ /* 0x000fea0003800000 */
[----:B------:R-:W-:Y:S01]  /*6770*/  BPT.TRAP 0x1 ;  /* 0x000000040000795c */ /* 0x000fe20000300000 */
.L_x_114:
[----:B------:R-:W0:Y:S01]  /*6780*/  S2R R3, SR_CgaCtaId ;  /* 0x0000000000037919 */ /* 0x000e220000008800 */
[----:B------:R-:W-:-:S04]  /*6790*/  MOV R2, 0x400 ;  /* 0x0000040000027802 */ /* 0x000fc80000000f00 */
[----:B0-----:R-:W-:Y:S02]  /*67a0*/  LEA R3, R3, R2, 0x18 ;  /* 0x0000000203037211 */ /* 0x001fe400078ec0ff */
[----:B------:R-:W-:-:S03]  /*67b0*/  SHF.L.U32 R2, R0, 0x1f, RZ ;  /* 0x0000001f00027819 */ /* 0x000fc600000006ff */
[----:B------:R-:W-:-:S04]  /*67c0*/  VIADD R3, R3, 0x38 ;  /* 0x0000003803037836 */ /* 0x000fc80000000000 */
[C---:B------:R-:W-:Y:S02]  /*67d0*/  IMAD R7, R12.reuse, 0x8, R3 ;  /* 0x000000080c077824 */ /* 0x040fe400078e0203 */
[----:B------:R-:W-:Y:S02]  /*67e0*/  VIADD R12, R12, 0x1 ;  /* 0x000000010c0c7836 */ /* 0x000fe40000000000 */
[----:B------:R-:W0:Y:S03]  /*67f0*/  SYNCS.PHASECHK.TRANS64.TRYWAIT P0, [R7+URZ], R2 ;  /* 0x00000002070075a7 */ /* 0x000e26000800017f */
[----:B------:R-:W-:-:S04]  /*6800*/  ISETP.NE.AND P1, PT, R12, 0x7, PT ;  /* 0x000000070c00780c */ /* 0x000fc80003f25270 */
[----:B------:R-:W-:Y:S02]  /*6810*/  SEL R5, RZ, 0x1, P1 ;  /* 0x00000001ff057807 */ /* 0x000fe40000800000 */
[----:B------:R-:W-:Y:S02]  /*6820*/  SEL R12, R12, RZ, P1 ;  /* 0x000000ff0c0c7207 */ /* 0x000fe40000800000 */
[----:B------:R-:W-:-:S03]  /*6830*/  LOP3.LUT R5, R0, R5, RZ, 0x3c, !PT ;  /* 0x0000000500057212 */ /* 0x000fc600078e3cff */
[----:B------:R-:W-:Y:S01]  /*6840*/  IMAD R9, R12, 0x8, R3 ;  /* 0x000000080c097824 */ /* 0x000fe200078e0203 */
[----:B------:R-:W-:Y:S01]  /*6850*/  SHF.L.U32 R4, R5, 0x1f, RZ ;  /* 0x0000001f05047819 */ /* 0x000fe200000006ff */
[----:B0-----:R-:W-:Y:S06]  /*6860*/  @!P0 BRA `(.L_x_115) ;  /* 0x00000004004c8947 */ /* 0x001fec0003800000 */
.L_x_129:
[----:B------:R-:W1:Y:S01]  /*6870*/  SYNCS.PHASECHK.TRANS64.TRYWAIT P0, [R9+URZ], R4 ;  /* 0x00000004090075a7 */ /* 0x000e62000800017f */
[----:B------:R-:W-:-:S05]  /*6880*/  VIADD R0, R12, 0x1 ;  /* 0x000000010c007836 */ /* 0x000fca0000000000 */
[----:B------:R-:W-:-:S04]  /*6890*/  ISETP.NE.AND P1, PT, R0, 0x7, PT ;  /* 0x000000070000780c */ /* 0x000fc80003f25270 */
[----:B0-----:R-:W-:Y:S02]  /*68a0*/  SEL R2, RZ, 0x1, P1 ;  /* 0x00000001ff027807 */ /* 0x001fe40000800000 */
[----:B------:R-:W-:Y:S02]  /*68b0*/  SEL R0, R0, RZ, P1 ;  /* 0x000000ff00007207 */ /* 0x000fe40000800000 */
[----:B------:R-:W-:-:S03]  /*68c0*/  LOP3.LUT R7, R5, R2, RZ, 0x3c, !PT ;  /* 0x0000000205077212 */ /* 0x000fc600078e3cff */
[----:B------:R-:W-:Y:S01]  /*68d0*/  IMAD R6, R0, 0x8, R3 ;  /* 0x0000000800067824 */ /* 0x000fe200078e0203 */
[----:B------:R-:W-:Y:S01]  /*68e0*/  SHF.L.U32 R5, R7, 0x1f, RZ ;  /* 0x0000001f07057819 */ /* 0x000fe200000006ff */
[----:B-1----:R-:W-:Y:S06]  /*68f0*/  @!P0 BRA `(.L_x_116) ;  /* 0x00000004003c8947 */ /* 0x002fec0003800000 */
.L_x_130:
[----:B------:R-:W1:Y:S01]  /*6900*/  SYNCS.PHASECHK.TRANS64.TRYWAIT P0, [R6+URZ], R5 ;  /* 0x00000005060075a7 */ /* 0x000e62000800017f */
[----:B------:R-:W-:-:S05]  /*6910*/  VIADD R0, R0, 0x1 ;  /* 0x0000000100007836 */ /* 0x000fca0000000000 */
[----:B------:R-:W-:-:S04]  /*6920*/  ISETP.NE.AND P1, PT, R0, 0x7, PT ;  /* 0x000000070000780c */ /* 0x000fc80003f25270 */
[----:B------:R-:W-:Y:S02]  /*6930*/  SEL R2, RZ, 0x1, P1 ;  /* 0x00000001ff027807 */ /* 0x000fe40000800000 */
[----:B------:R-:W-:Y:S02]  /*6940*/  SEL R0, R0, RZ, P1 ;  /* 0x000000ff00007207 */ /* 0x000fe40000800000 */
[----:B------:R-:W-:-:S03]  /*6950*/  LOP3.LUT R7, R7, R2, RZ, 0x3c, !PT ;  /* 0x0000000207077212 */ /* 0x000fc600078e3cff */
[----:B0-----:R-:W-:Y:S01]  /*6960*/  IMAD R9, R0, 0x8, R3 ;  /* 0x0000000800097824 */ /* 0x001fe200078e0203 */
[----:B------:R-:W-:Y:S01]  /*6970*/  SHF.L.U32 R4, R7, 0x1f, RZ ;  /* 0x0000001f07047819 */ /* 0x000fe200000006ff */
[----:B-1----:R-:W-:Y:S06]  /*6980*/  @!P0 BRA `(.L_x_117) ;  /* 0x00000004002c8947 */ /* 0x002fec0003800000 */
.L_x_131:
        /* <DEDUP_REMOVED lines=9> */
.L_x_132:
        /* <DEDUP_REMOVED lines=9> */
.L_x_133:
[----:B------:R-:W1:Y:S01]  /*6ab0*/  SYNCS.PHASECHK.TRANS64.TRYWAIT P0, [R9+URZ], R4 ;  /* 0x00000004090075a7 */ /* 0x000e62000800017f */
[----:B------:R-:W-:-:S05]  /*6ac0*/  VIADD R0, R0, 0x1 ;  /* 0x0000000100007836 */ /* 0x000fca0000000000 */
[----:B------:R-:W-:-:S04]  /*6ad0*/  ISETP.NE.AND P1, PT, R0, 0x7, PT ;  /* 0x000000070000780c */ /* 0x000fc80003f25270 */
[----:B------:R-:W-:Y:S02]  /*6ae0*/  SEL R2, RZ, 0x1, P1 ;  /* 0x00000001ff027807 */ /* 0x000fe40000800000 */
[----:B------:R-:W-:Y:S02]  /*6af0*/  SEL R0, R0, RZ, P1 ;  /* 0x000000ff00007207 */ /* 0x000fe40000800000 */
[----:B------:R-:W-:Y:S01]  /*6b00*/  LOP3.LUT R2, R7, R2, RZ, 0x3c, !PT ;  /* 0x0000000207027212 */ /* 0x000fe200078e3cff */
[----:B-1----:R-:W-:Y:S06]  /*6b10*/  @!P0 BRA `(.L_x_120) ;  /* 0x0000000400048947 */ /* 0x002fec0003800000 */
.L_x_134:
[----:B------:R-:W-:Y:S01]  /*6b20*/  IMAD R3, R0, 0x8, R3 ;  /* 0x0000000800037824 */ /* 0x000fe200078e0203 */
[----:B------:R-:W-:-:S07]  /*6b30*/  SHF.L.U32 R0, R2, 0x1f, RZ ;  /* 0x0000001f02007819 */ /* 0x000fce00000006ff */
.L_x_121:
[----:B--2---:R2:W3:Y:S02]  /*6b40*/  SYNCS.PHASECHK.TRANS64.TRYWAIT P0, [R3+URZ], R0 ;  /* 0x00000000030075a7 */ /* 0x0044e4000800017f */
[----:B---3--:R-:W-:Y:S05]  /*6b50*/  @!P0 NANOSLEEP.SYNCS 0x989680 ;  /* 0x009896800000895d */ /* 0x008fea0003900000 */
[----:B------:R-:W3:Y:S02]  /*6b60*/  @!P0 SYNCS.PHASECHK.TRANS64 P0, [R3+URZ], R0 ;  /* 0x00000000030085a7 */ /* 0x000ee4000800007f */
[----:B---3--:R-:W-:Y:S05]  /*6b70*/  @!P0 BRA `(.L_x_121) ;  /* 0xfffffffc00f08947 */ /* 0x008fea000383ffff */
.L_x_113:
[----:B------:R-:W-:Y:S05]  /*6b80*/  BSYNC B0 ;  /* 0x0000000000007941 */ /* 0x000fea0003800000 */
.L_x_112:
[----:B------:R-:W-:Y:S05]  /*6b90*/  EXIT ;  /* 0x000000000000794d */ /* 0x000fea0003800000 */
.L_x_17:
[----:B-1----:R1:W2:Y:S02]  /*6ba0*/  SYNCS.PHASECHK.TRANS64.TRYWAIT P1, [R3+URZ], R0 ;  /* 0x00000000030075a7 */ /* 0x0022a4000802017f */
[----:B--2---:R-:W-:Y:S05]  /*6bb0*/  @!P1 NANOSLEEP.SYNCS 0x989680 ;  /* 0x009896800000995d */ /* 0x004fea0003900000 */
[----:B------:R-:W2:Y:S02]  /*6bc0*/  @!P1 SYNCS.PHASECHK.TRANS64 P1, [R3+URZ], R0 ;  /* 0x00000000030095a7 */ /* 0x000ea4000802007f */
[----:B--2---:R-:W-:Y:S05]  /*6bd0*/  @!P1 BRA `(.L_x_17) ;  /* 0xfffffffc00f09947 */ /* 0x004fea000383ffff */
[----:B------:R-:W-:Y:S05]  /*6be0*/  BRA `(.L_x_16) ;  /* 0xffffffa800487947 */ /* 0x000fea000383ffff */
.L_x_22:
[----:B-1----:R-:W-:-:S04]  /*6bf0*/  IMAD.U32 R4, RZ, RZ, UR4 ;  /* 0x00000004ff047e24 */ /* 0x002fc8000f8e00ff */
[----:B------:R1:W2:Y:S03]  /*6c00*/  SYNCS.PHASECHK.TRANS64.TRYWAIT P1, [R4+URZ], R3 ;  /* 0x00000003040075a7 */ /* 0x0002a6000802017f */
[----:B--2---:R-:W-:Y:S05]  /*6c10*/  @!P1 NANOSLEEP.SYNCS 0x989680 ;  /* 0x009896800000995d */ /* 0x004fea0003900000 */
[----:B------:R-:W2:Y:S02]  /*6c20*/  @!P1 SYNCS.PHASECHK.TRANS64 P1, [R4+URZ], R3 ;  /* 0x00000003040095a7 */ /* 0x000ea4000802007f */
[----:B--2---:R-:W-:Y:S05]  /*6c30*/  @!P1 BRA `(.L_x_22) ;  /* 0xfffffffc00ec9947 */ /* 0x004fea000383ffff */
[----:B------:R-:W-:Y:S05]  /*6c40*/  BRA `(.L_x_21) ;  /* 0xffffffb0006c7947 */ /* 0x000fea000383ffff */
.L_x_99:
[----:B------:R-:W-:Y:S01]  /*6c50*/  BSSY B1, `(.L_x_122) ;  /* 0x0000006000017945 */ /* 0x000fe20003800000 */
[----:B------:R-:W-:-:S07]  /*6c60*/  IMAD.MOV.U32 R15, RZ, RZ, -0x1 ;  /* 0xffffffffff0f7424 */ /* 0x000fce00078e00ff */
[----:B------:R-:W-:Y:S05]  /*6c70*/  WARPSYNC.COLLECTIVE R15, `(.L_x_123) ;  /* 0x000000000f0c7348 */ /* 0x000fea0003c00000 */
[----:B------:R-:W-:Y:S02]  /*6c80*/  ELECT P6, UR62, PT ;  /* 0x00000000003e782f */ /* 0x000fe400038c0000 */
[----:B------:R-:W-:Y:S01]  /*6c90*/  MOV R14, UR62 ;  /* 0x0000003e000e7c02 */ /* 0x000fe20008000f00 */
[----:B------:R-:W-:Y:S10]  /*6ca0*/  ENDCOLLECTIVE ;  /* 0x000000000000791b */ /* 0x000ff40003800000 */
.L_x_123:
[----:B------:R-:W-:Y:S05]  /*6cb0*/  BSYNC B1 ;  /* 0x0000000000017941 */ /* 0x000fea0003800000 */
.L_x_122:
[----:B------:R-:W-:Y:S05]  /*6cc0*/  BRA `(.L_x_124) ;  /* 0xffffffec00487947 */ /* 0x000fea000383ffff */
.L_x_102:
[----:B0-----:R0:W1:Y:S02]  /*6cd0*/  SYNCS.PHASECHK.TRANS64.TRYWAIT P1, [R14+URZ+0x38], R7 ;  /* 0x000038070e0075a7 */ /* 0x001064000802017f */
[----:B-1----:R-:W-:Y:S05]  /*6ce0*/  @!P1 NANOSLEEP.SYNCS 0x989680 ;  /* 0x009896800000995d */ /* 0x002fea0003900000 */
[----:B------:R-:W1:Y:S02]  /*6cf0*/  @!P1 SYNCS.PHASECHK.TRANS64 P1, [R14+URZ+0x38], R7 ;  /* 0x000038070e0095a7 */ /* 0x000e64000802007f */
[----:B-1----:R-:W-:Y:S05]  /*6d00*/  @!P1 BRA `(.L_x_102) ;  /* 0xfffffffc00f09947 */ /* 0x002fea000383ffff */
[----:B------:R-:W-:Y:S05]  /*6d10*/  BRA `(.L_x_125) ;  /* 0xffffffec007c7947 */ /* 0x000fea000383ffff */
.L_x_111:
[----:B------:R-:W-:Y:S01]  /*6d20*/  BSSY B0, `(.L_x_126) ;  /* 0x0000006000007945 */ /* 0x000fe20003800000 */
[----:B------:R-:W-:-:S07]  /*6d30*/  IMAD.MOV.U32 R15, RZ, RZ, -0x1 ;  /* 0xffffffffff0f7424 */ /* 0x000fce00078e00ff */
[----:B------:R-:W-:Y:S05]  /*6d40*/  WARPSYNC.COLLECTIVE R15, `(.L_x_127) ;  /* 0x000000000f0c7348 */ /* 0x000fea0003c00000 */
[----:B------:R-:W-:Y:S02]  /*6d50*/  ELECT P6, UR62, PT ;  /* 0x00000000003e782f */ /* 0x000fe400038c0000 */
[----:B------:R-:W-:Y:S01]  /*6d60*/  MOV R14, UR62 ;  /* 0x0000003e000e7c02 */ /* 0x000fe20008000f00 */
[----:B------:R-:W-:Y:S10]  /*6d70*/  ENDCOLLECTIVE ;  /* 0x000000000000791b */ /* 0x000ff40003800000 */
.L_x_127:
[----:B------:R-:W-:Y:S05]  /*6d80*/  BSYNC B0 ;  /* 0x0000000000007941 */ /* 0x000fea0003800000 */
.L_x_126:
[----:B------:R-:W-:Y:S05]  /*6d90*/  BRA `(.L_x_128) ;  /* 0xfffffff800607947 */ /* 0x000fea000383ffff */
.L_x_115:
[----:B0-----:R0:W1:Y:S02]  /*6da0*/  SYNCS.PHASECHK.TRANS64.TRYWAIT P0, [R7+URZ], R2 ;  /* 0x00000002070075a7 */ /* 0x001064000800017f */
[----:B-1----:R-:W-:Y:S05]  /*6db0*/  @!P0 NANOSLEEP.SYNCS 0x989680 ;  /* 0x009896800000895d */ /* 0x002fea0003900000 */
[----:B------:R-:W1:Y:S02]  /*6dc0*/  @!P0 SYNCS.PHASECHK.TRANS64 P0, [R7+URZ], R2 ;  /* 0x00000002070085a7 */ /* 0x000e64000800007f */
[----:B-1----:R-:W-:Y:S05]  /*6dd0*/  @!P0 BRA `(.L_x_115) ;  /* 0xfffffffc00f08947 */ /* 0x002fea000383ffff */
[----:B------:R-:W-:Y:S05]  /*6de0*/  BRA `(.L_x_129) ;  /* 0xfffffff800a07947 */ /* 0x000fea000383ffff */
.L_x_116:
[----:B0-----:R0:W1:Y:S02]  /*6df0*/  SYNCS.PHASECHK.TRANS64.TRYWAIT P0, [R9+URZ], R4 ;  /* 0x00000004090075a7 */ /* 0x001064000800017f */
[----:B-1----:R-:W-:Y:S05]  /*6e00*/  @!P0 NANOSLEEP.SYNCS 0x989680 ;  /* 0x009896800000895d */ /* 0x002fea0003900000 */
[----:B------:R-:W1:Y:S02]  /*6e10*/  @!P0 SYNCS.PHASECHK.TRANS64 P0, [R9+URZ], R4 ;  /* 0x00000004090085a7 */ /* 0x000e64000800007f */
[----:B-1----:R-:W-:Y:S05]  /*6e20*/  @!P0 BRA `(.L_x_116) ;  /* 0xfffffffc00f08947 */ /* 0x002fea000383ffff */
[----:B------:R-:W-:Y:S05]  /*6e30*/  BRA `(.L_x_130) ;  /* 0xfffffff800b07947 */ /* 0x000fea000383ffff */
.L_x_117:
[----:B0-----:R0:W1:Y:S02]  /*6e40*/  SYNCS.PHASECHK.TRANS64.TRYWAIT P0, [R6+URZ], R5 ;  /* 0x00000005060075a7 */ /* 0x001064000800017f */
[----:B-1----:R-:W-:Y:S05]  /*6e50*/  @!P0 NANOSLEEP.SYNCS 0x989680 ;  /* 0x009896800000895d */ /* 0x002fea0003900000 */
[----:B------:R-:W1:Y:S02]  /*6e60*/  @!P0 SYNCS.PHASECHK.TRANS64 P0, [R6+URZ], R5 ;  /* 0x00000005060085a7 */ /* 0x000e64000800007f */
[----:B-1----:R-:W-:Y:S05]  /*6e70*/  @!P0 BRA `(.L_x_117) ;  /* 0xfffffffc00f08947 */ /* 0x002fea000383ffff */
[----:B------:R-:W-:Y:S05]  /*6e80*/  BRA `(.L_x_131) ;  /* 0xfffffff800c07947 */ /* 0x000fea000383ffff */
.L_x_118:
[----:B0-----:R0:W1:Y:S02]  /*6e90*/  SYNCS.PHASECHK.TRANS64.TRYWAIT P0, [R9+URZ], R4 ;  /* 0x00000004090075a7 */ /* 0x001064000800017f */
[----:B-1----:R-:W-:Y:S05]  /*6ea0*/  @!P0 NANOSLEEP.SYNCS 0x989680 ;  /* 0x009896800000895d */ /* 0x002fea0003900000 */
[----:B------:R-:W1:Y:S02]  /*6eb0*/  @!P0 SYNCS.PHASECHK.TRANS64 P0, [R9+URZ], R4 ;  /* 0x00000004090085a7 */ /* 0x000e64000800007f */
[----:B-1----:R-:W-:Y:S05]  /*6ec0*/  @!P0 BRA `(.L_x_118) ;  /* 0xfffffffc00f08947 */ /* 0x002fea000383ffff */
[----:B------:R-:W-:Y:S05]  /*6ed0*/  BRA `(.L_x_132) ;  /* 0xfffffff800d07947 */ /* 0x000fea000383ffff */
.L_x_119:
[----:B0-----:R0:W1:Y:S02]  /*6ee0*/  SYNCS.PHASECHK.TRANS64.TRYWAIT P0, [R6+URZ], R5 ;  /* 0x00000005060075a7 */ /* 0x001064000800017f */
[----:B-1----:R-:W-:Y:S05]  /*6ef0*/  @!P0 NANOSLEEP.SYNCS 0x989680 ;  /* 0x009896800000895d */ /* 0x002fea0003900000 */
[----:B------:R-:W1:Y:S02]  /*6f00*/  @!P0 SYNCS.PHASECHK.TRANS64 P0, [R6+URZ], R5 ;  /* 0x00000005060085a7 */ /* 0x000e64000800007f */
[----:B-1----:R-:W-:Y:S05]  /*6f10*/  @!P0 BRA `(.L_x_119) ;  /* 0xfffffffc00f08947 */ /* 0x002fea000383ffff */
[----:B------:R-:W-:Y:S05]  /*6f20*/  BRA `(.L_x_133) ;  /* 0xfffffff800e07947 */ /* 0x000fea000383ffff */
.L_x_120:
[----:B-1----:R1:W2:Y:S02]  /*6f30*/  SYNCS.PHASECHK.TRANS64.TRYWAIT P0, [R9+URZ], R4 ;  /* 0x00000004090075a7 */ /* 0x0022a4000800017f */
[----:B--2---:R-:W-:Y:S05]  /*6f40*/  @!P0 NANOSLEEP.SYNCS 0x989680 ;  /* 0x009896800000895d */ /* 0x004fea0003900000 */
[----:B------:R-:W2:Y:S02]  /*6f50*/  @!P0 SYNCS.PHASECHK.TRANS64 P0, [R9+URZ], R4 ;  /* 0x00000004090085a7 */ /* 0x000ea4000800007f */
[----:B--2---:R-:W-:Y:S05]  /*6f60*/  @!P0 BRA `(.L_x_120) ;  /* 0xfffffffc00f08947 */ /* 0x004fea000383ffff */
[----:B------:R-:W-:Y:S05]  /*6f70*/  BRA `(.L_x_134) ;  /* 0xfffffff800e87947 */ /* 0x000fea000383ffff */
.L_x_135:
[----:B------:R-:W-:-:S00]  /*6f80*/  BRA `(.L_x_135) ;  /* 0xfffffffc00fc7947 */ /* 0x000fc0000383ffff */
[----:B------:R-:W-:-:S00]  /*6f90*/  NOP ;  /* 0x0000000000007918 */ /* 0x000fc00000000000 */
        /* <DEDUP_REMOVED lines=14> */
.L_x_136:


//--------------------- .nv.global.init           --------------------------
	.section	.nv.global.init,"aw",@progbits
.nv.global.init:
	.type		$str$22,@object
	.size		$str$22,($str$23 - $str$22)
$str$22:
        /*0000*/ 	.byte	0x6b, 0x5f, 0x74, 0x69, 0x6c, 0x65, 0x5f, 0x63, 0x6f, 0x75, 0x6e, 0x74, 0x20, 0x3e, 0x3d, 0x20
        /*0010*/ 	.byte	0x31, 0x00
	.type		$str$23,@object
	.size		$str$23,(__unnamed_1 - $str$23)
$str$23:
        /*0012*/ 	.byte	0x2f, 0x74, 0x6d, 0x70, 0x2f, 0x63, 0x75, 0x74, 0x6c, 0x61, 0x73, 0x73, 0x5f, 0x73, 0x77, 0x65
        /*0022*/ 	.byte	0x65, 0x70, 0x5f, 0x73, 0x72, 0x63, 0x2f, 0x69, 0x6e, 0x63, 0x6c, 0x75, 0x64, 0x65, 0x2f, 0x63
        /*0032*/ 	.byte	0x75, 0x74, 0x6c, 0x61, 0x73, 0x73, 0x2f, 0x67, 0x65, 0x6d, 0x6d, 0x2f, 0x63, 0x6f, 0x6c, 0x6c
        /*0042*/ 	.byte	0x65, 0x63, 0x74, 0x69, 0x76, 0x65, 0x2f, 0x73, 0x6d, 0x39, 0x30, 0x5f, 0x6d, 0x6d, 0x61, 0x5f
        /*0052*/ 	.byte	0x74, 0x6d, 0x61, 0x5f, 0x67, 0x6d, 0x6d, 0x61, 0x5f, 0x73, 0x73, 0x5f, 0x77, 0x61, 0x72, 0x70
        /*0062*/ 	.byte	0x73, 0x70, 0x65, 0x63, 0x69, 0x61, 0x6c, 0x69, 0x7a, 0x65, 0x64, 0x2e, 0x68, 0x70, 0x70, 0x00
	.type		__unnamed_1,@object
	.size		__unnamed_1,(.L_0 - __unnamed_1)
__unnamed_1:
        /*0072*/ 	.byte	0x76, 0x6f, 0x69, 0x64, 0x20, 0x63, 0x75, 0x74, 0x6c, 0x61, 0x73, 0x73, 0x3a, 0x3a, 0x67, 0x65
        /* <DEDUP_REMOVED lines=176> */
        /*0b82*/ 	.byte	0x65, 0x3a, 0x3a, 0x69, 0x64, 0x65, 0x6e, 0x74, 0x69, 0x74, 0x79, 0x5d, 0x00
.L_0:


//--------------------- .nv.shared._ZN7cutlass13device_kernelINS_4gemm6kernel13GemmUniversalIN4cute5tupleIJiiiiEEENS1_10collective13CollectiveMmaINS1_34MainloopSm90TmaGmmaWarpSpecializedILi7ENS5_IJNS4_1CILi1EEESB_SB_EEENS1_35KernelTmaWarpSpecializedCooperativeEEENS5_IJNSA_ILi128EEENSA_ILi64EEESF_EEENS_10tfloat32_tENS5_IJlSB_lEEESI_SJ_NS4_8TiledMMAINS4_8MMA_AtomIJNS4_4SM904GMMA29MMA_64x64x8_F32TF32TF32_SS_TNILNSN_7ScaleInE1ELSP_1EEEEEENS4_6LayoutINS5_IJNSA_ILi2EEESB_SB_EEENS5_IJSB_NSA_ILi0EEESV_EEEEENS5_IJNS4_10UnderscoreESY_SY_EEEEENS4_13SM90_TMA_LOADENS4_14ComposedLayoutINS4_7SwizzleILi3ELi4ELi3EEENS4_18smem_ptr_flag_bitsILi32EEENSS_INS5_IJNSA_ILi8EEENSA_ILi32EEEEEENS5_IJS18_SB_EEEEEEEvNS4_8identityES11_S1C_vS1D_EENS_8epilogue10collective6detail29Sm90TmaWarpSpecializedAdapterINS1G_15DefaultEpilogueISI_SJ_SJ_NS1F_6thread17LinearCombinationISI_Li1EffLNS1K_9ScaleType4KindE0ELNS_15FloatRoundStyleE2ESI_EENS1_15EpilogueDefaultEEEEEvvEEEEvNT_6ParamsE --------------------------
	.section	.nv.shared._ZN7cutlass13device_kernelINS_4gemm6kernel13GemmUniversalIN4cute5tupleIJiiiiEEENS1_10collective13CollectiveMmaINS1_34MainloopSm90TmaGmmaWarpSpecializedILi7ENS5_IJNS4_1CILi1EEESB_SB_EEENS1_35KernelTmaWarpSpecializedCooperativeEEENS5_IJNSA_ILi128EEENSA_ILi64EEESF_EEENS_10tfloat32_tENS5_IJlSB_lEEESI_SJ_NS4_8TiledMMAINS4_8MMA_AtomIJNS4_4SM904GMMA29MMA_64x64x8_F32TF32TF32_SS_TNILNSN_7ScaleInE1ELSP_1EEEEEENS4_6LayoutINS5_IJNSA_ILi2EEESB_SB_EEENS5_IJSB_NSA_ILi0EEESV_EEEEENS5_IJNS4_10UnderscoreESY_SY_EEEEENS4_13SM90_TMA_LOADENS4_14ComposedLayoutINS4_7SwizzleILi3ELi4ELi3EEENS4_18smem_ptr_flag_bitsILi32EEENSS_INS5_IJNSA_ILi8EEENSA_ILi32EEEEEENS5_IJS18_SB_EEEEEEEvNS4_8identityES11_S1C_vS1D_EENS_8epilogue10collective6detail29Sm90TmaWarpSpecializedAdapterINS1G_15DefaultEpilogueISI_SJ_SJ_NS1F_6thread17LinearCombinationISI_Li1EffLNS1K_9ScaleType4KindE0ELNS_15FloatRoundStyleE2ESI_EENS1_15EpilogueDefaultEEEEEvvEEEEvNT_6ParamsE,"aw",@nobits
	.sectionflags	@""
	.align	16
	.zero		1024


//--------------------- .nv.shared.reserved.0     --------------------------
	.section	.nv.shared.reserved.0,"aw",@nobits
	.weak		__nv_reservedSMEM_offset_0_alias
	.size		__nv_reservedSMEM_offset_0_alias, 0, 0
	.other		__nv_reservedSMEM_offset_0_alias,@"STO_CUDA_RESERVED_SHARED STV_DEFAULT"
__nv_reservedSMEM_offset_0_alias:
	.zero		0


//--------------------- .nv.global                --------------------------
	.section	.nv.global,"aw",@nobits
.nv.global:
	.type		_ZN40_INTERNAL_db1483ea_4_k_cu_64c1f598_296114cute1_E,@object
	.size		_ZN40_INTERNAL_db1483ea_4_k_cu_64c1f598_296114cute1_E,(_ZN40_INTERNAL_db1483ea_4_k_cu_64c1f598_296114cuda3std3__45__cpo6cbeginE - _ZN40_INTERNAL_db1483ea_4_k_cu_64c1f598_296114cute1_E)
_ZN40_INTERNAL_db1483ea_4_k_cu_64c1f598_296114cute1_E:
	.zero		1
	.type		_ZN40_INTERNAL_db1483ea_4_k_cu_64c1f598_296114cuda3std3__45__cpo6cbeginE,@object
	.size		_ZN40_INTERNAL_db1483ea_4_k_cu_64c1f598_296114cuda3std3__45__cpo6cbeginE,(_ZN40_INTERNAL_db1483ea_4_k_cu_64c1f598_296114cuda3std3__48in_placeE - _ZN40_INTERNAL_db1483ea_4_k_cu_64c1f598_296114cuda3std3__45__cpo6cbeginE)
_ZN40_INTERNAL_db1483ea_4_k_cu_64c1f598_296114cuda3std3__45__cpo6cbeginE:
	.zero		1
	.type		_ZN40_INTERNAL_db1483ea_4_k_cu_64c1f598_296114cuda3std3__48in_placeE,@object
	.size		_ZN40_INTERNAL_db1483ea_4_k_cu_64c1f598_296114cuda3std3__48in_placeE,(_ZN40_INTERNAL_db1483ea_4_k_cu_64c1f598_296114cuda3std6ranges3__45__cpo9iter_moveE - _ZN40_INTERNAL_db1483ea_4_k_cu_64c1f598_296114cuda3std3__48in_placeE)
_ZN40_INTERNAL_db1483ea_4_k_cu_64c1f598_296114cuda3std3__48in_placeE:
	.zero		1
	.type		_ZN40_INTERNAL_db1483ea_4_k_cu_64c1f598_296114cuda3std6ranges3__45__cpo9iter_moveE,@object
	.size		_ZN40_INTERNAL_db1483ea_4_k_cu_64c1f598_296114cuda3std6ranges3__45__cpo9iter_moveE,(_ZN40_INTERNAL_db1483ea_4_k_cu_64c1f598_296114cuda3std3__45__cpo5beginE - _ZN40_INTERNAL_db1483ea_4_k_cu_64c1f598_296114cuda3std6ranges3__45__cpo9iter_moveE)
_ZN40_INTERNAL_db1483ea_4_k_cu_64c1f598_296114cuda3std6ranges3__45__cpo9iter_moveE:
	.zero		1
	.type		_ZN40_INTERNAL_db1483ea_4_k_cu_64c1f598_296114cuda3std3__45__cpo5beginE,@object
	.size		_ZN40_INTERNAL_db1483ea_4_k_cu_64c1f598_296114cuda3std3__45__cpo5beginE,(_ZN40_INTERNAL_db1483ea_4_k_cu_64c1f598_296114cuda3std3__442_GLOBAL__N__db1483ea_4_k_cu_64c1f598_296116ignoreE - _ZN40_INTERNAL_db1483ea_4_k_cu_64c1f598_296114cuda3std3__45__cpo5beginE)
_ZN40_INTERNAL_db1483ea_4_k_cu_64c1f598_296114cuda3std3__45__cpo5beginE:
	.zero		1
	.type		_ZN40_INTERNAL_db1483ea_4_k_cu_64c1f598_296114cuda3std3__442_GLOBAL__N__db1483ea_4_k_cu_64c1f598_296116ignoreE,@object
	.size		_ZN40_INTERNAL_db1483ea_4_k_cu_64c1f598_296114cuda3std3__442_GLOBAL__N__db1483ea_4_k_cu_64c1f598_296116ignoreE,(_ZN40_INTERNAL_db1483ea_4_k_cu_64c1f598_296114cute7productE - _ZN40_INTERNAL_db1483ea_4_k_cu_64c1f598_296114cuda3std3__442_GLOBAL__N__db1483ea_4_k_cu_64c1f598_296116ignoreE)
_ZN40_INTERNAL_db1483ea_4_k_cu_64c1f598_296114cuda3std3__442_GLOBAL__N__db1483ea_4_k_cu_64c1f598_296116ignoreE:
	.zero		1
	.type		_ZN40_INTERNAL_db1483ea_4_k_cu_64c1f598_296114cute7productE,@object
	.size		_ZN40_INTERNAL_db1483ea_4_k_cu_64c1f598_296114cute7productE,(_ZN40_INTERNAL_db1483ea_4_k_cu_64c1f598_296114cuda3std3__45__cpo3endE - _ZN40_INTERNAL_db1483ea_4_k_cu_64c1f598_296114cute7productE)
_ZN40_INTERNAL_db1483ea_4_k_cu_64c1f598_296114cute7productE:
	.zero		1
	.type		_ZN40_INTERNAL_db1483ea_4_k_cu_64c1f598_296114cuda3std3__45__cpo3endE,@object
	.size		_ZN40_INTERNAL_db1483ea_4_k_cu_64c1f598_296114cuda3std3__45__cpo3endE,(_ZN40_INTERNAL_db1483ea_4_k_cu_64c1f598_296114cuda3std3__419piecewise_constructE - _ZN40_INTERNAL_db1483ea_4_k_cu_64c1f598_296114cuda3std3__45__cpo3endE)
_ZN40_INTERNAL_db1483ea_4_k_cu_64c1f598_296114cuda3std3__45__cpo3endE:
	.zero		1
	.type		_ZN40_INTERNAL_db1483ea_4_k_cu_64c1f598_296114cuda3std3__419piecewise_constructE,@object
	.size		_ZN40_INTERNAL_db1483ea_4_k_cu_64c1f598_296114cuda3std3__419piecewise_constructE,(_ZN40_INTERNAL_db1483ea_4_k_cu_64c1f598_296114cuda3std3__45__cpo4cendE - _ZN40_INTERNAL_db1483ea_4_k_cu_64c1f598_296114cuda3std3__419piecewise_constructE)
_ZN40_INTERNAL_db1483ea_4_k_cu_64c1f598_296114cuda3std3__419piecewise_constructE:
	.zero		1
	.type		_ZN40_INTERNAL_db1483ea_4_k_cu_64c1f598_296114cuda3std3__45__cpo4cendE,@object
	.size		_ZN40_INTERNAL_db1483ea_4_k_cu_64c1f598_296114cuda3std3__45__cpo4cendE,(_ZN40_INTERNAL_db1483ea_4_k_cu_64c1f598_296114cuda3std6ranges3__45__cpo4swapE - _ZN40_INTERNAL_db1483ea_4_k_cu_64c1f598_296114cuda3std3__45__cpo4cendE)
_ZN40_INTERNAL_db1483ea_4_k_cu_64c1f598_296114cuda3std3__45__cpo4cendE:
	.zero		1
	.type		_ZN40_INTERNAL_db1483ea_4_k_cu_64c1f598_296114cuda3std6ranges3__45__cpo4swapE,@object
	.size		_ZN40_INTERNAL_db1483ea_4_k_cu_64c1f598_296114cuda3std6ranges3__45__cpo4swapE,(.L_8 - _ZN40_INTERNAL_db1483ea_4_k_cu_64c1f598_296114cuda3std6ranges3__45__cpo4swapE)
_ZN40_INTERNAL_db1483ea_4_k_cu_64c1f598_296114cuda3std6ranges3__45__cpo4swapE:
	.zero		1
.L_8:


//--------------------- .nv.constant0._ZN7cutlass13device_kernelINS_4gemm6kernel13GemmUniversalIN4cute5tupleIJiiiiEEENS1_10collective13CollectiveMmaINS1_34MainloopSm90TmaGmmaWarpSpecializedILi7ENS5_IJNS4_1CILi1EEESB_SB_EEENS1_35KernelTmaWarpSpecializedCooperativeEEENS5_IJNSA_ILi128EEENSA_ILi64EEESF_EEENS_10tfloat32_tENS5_IJlSB_lEEESI_SJ_NS4_8TiledMMAINS4_8MMA_AtomIJNS4_4SM904GMMA29MMA_64x64x8_F32TF32TF32_SS_TNILNSN_7ScaleInE1ELSP_1EEEEEENS4_6LayoutINS5_IJNSA_ILi2EEESB_SB_EEENS5_IJSB_NSA_ILi0EEESV_EEEEENS5_IJNS4_10UnderscoreESY_SY_EEEEENS4_13SM90_TMA_LOADENS4_14ComposedLayoutINS4_7SwizzleILi3ELi4ELi3EEENS4_18smem_ptr_flag_bitsILi32EEENSS_INS5_IJNSA_ILi8EEENSA_ILi32EEEEEENS5_IJS18_SB_EEEEEEEvNS4_8identityES11_S1C_vS1D_EENS_8epilogue10collective6detail29Sm90TmaWarpSpecializedAdapterINS1G_15DefaultEpilogueISI_SJ_SJ_NS1F_6thread17LinearCombinationISI_Li1EffLNS1K_9ScaleType4KindE0ELNS_15FloatRoundStyleE2ESI_EENS1_15EpilogueDefaultEEEEEvvEEEEvNT_6ParamsE --------------------------
	.section	.nv.constant0._ZN7cutlass13device_kernelINS_4gemm6kernel13GemmUniversalIN4cute5tupleIJiiiiEEENS1_10collective13CollectiveMmaINS1_34MainloopSm90TmaGmmaWarpSpecializedILi7ENS5_IJNS4_1CILi1EEESB_SB_EEENS1_35KernelTmaWarpSpecializedCooperativeEEENS5_IJNSA_ILi128EEENSA_ILi64EEESF_EEENS_10tfloat32_tENS5_IJlSB_lEEESI_SJ_NS4_8TiledMMAINS4_8MMA_AtomIJNS4_4SM904GMMA29MMA_64x64x8_F32TF32TF32_SS_TNILNSN_7ScaleInE1ELSP_1EEEEEENS4_6LayoutINS5_IJNSA_ILi2EEESB_SB_EEENS5_IJSB_NSA_ILi0EEESV_EEEEENS5_IJNS4_10UnderscoreESY_SY_EEEEENS4_13SM90_TMA_LOADENS4_14ComposedLayoutINS4_7SwizzleILi3ELi4ELi3EEENS4_18smem_ptr_flag_bitsILi32EEENSS_INS5_IJNSA_ILi8EEENSA_ILi32EEEEEENS5_IJS18_SB_EEEEEEEvNS4_8identityES11_S1C_vS1D_EENS_8epilogue10collective6detail29Sm90TmaWarpSpecializedAdapterINS1G_15DefaultEpilogueISI_SJ_SJ_NS1F_6thread17LinearCombinationISI_Li1EffLNS1K_9ScaleType4KindE0ELNS_15FloatRoundStyleE2ESI_EENS1_15EpilogueDefaultEEEEEvvEEEEvNT_6ParamsE,"a",@progbits
	.sectionflags	@""
	.align	4
.nv.constant0._ZN7cutlass13device_kernelINS_4gemm6kernel13GemmUniversalIN4cute5tupleIJiiiiEEENS1_10collective13CollectiveMmaINS1_34MainloopSm90TmaGmmaWarpSpecializedILi7ENS5_IJNS4_1CILi1EEESB_SB_EEENS1_35KernelTmaWarpSpecializedCooperativeEEENS5_IJNSA_ILi128EEENSA_ILi64EEESF_EEENS_10tfloat32_tENS5_IJlSB_lEEESI_SJ_NS4_8TiledMMAINS4_8MMA_AtomIJNS4_4SM904GMMA29MMA_64x64x8_F32TF32TF32_SS_TNILNSN_7ScaleInE1ELSP_1EEEEEENS4_6LayoutINS5_IJNSA_ILi2EEESB_SB_EEENS5_IJSB_NSA_ILi0EEESV_EEEEENS5_IJNS4_10UnderscoreESY_SY_EEEEENS4_13SM90_TMA_LOADENS4_14ComposedLayoutINS4_7SwizzleILi3ELi4ELi3EEENS4_18smem_ptr_flag_bitsILi32EEENSS_INS5_IJNSA_ILi8EEENSA_ILi32EEEEEENS5_IJS18_SB_EEEEEEEvNS4_8identityES11_S1C_vS1D_EENS_8epilogue10collective6detail29Sm90TmaWarpSpecializedAdapterINS1G_15DefaultEpilogueISI_SJ_SJ_NS1F_6thread17LinearCombinationISI_Li1EffLNS1K_9ScaleType4KindE0ELNS_15FloatRoundStyleE2ESI_EENS1_15EpilogueDefaultEEEEEvvEEEEvNT_6ParamsE:
	.zero		1664


//--------------------- SYMBOLS --------------------------

	.type		.nv.reservedSmem.offset0,@object
	.size		.nv.reservedSmem.offset0,0x4
	.type		__assertfail,@function
